//
// Generated by NVIDIA NVVM Compiler
//
// Compiler Build ID: CL-36424714
// Cuda compilation tools, release 13.0, V13.0.88
// Based on NVVM 20.0.0
//

.version 9.0
.target sm_100
.address_size 64

	// .globl	_Z15MulSMNTTKernel1PjS_S_iiiib

.visible .entry _Z15MulSMNTTKernel1PjS_S_iiiib(
	.param .u64 .ptr .align 1 _Z15MulSMNTTKernel1PjS_S_iiiib_param_0,
	.param .u64 .ptr .align 1 _Z15MulSMNTTKernel1PjS_S_iiiib_param_1,
	.param .u64 .ptr .align 1 _Z15MulSMNTTKernel1PjS_S_iiiib_param_2,
	.param .u32 _Z15MulSMNTTKernel1PjS_S_iiiib_param_3,
	.param .u32 _Z15MulSMNTTKernel1PjS_S_iiiib_param_4,
	.param .u32 _Z15MulSMNTTKernel1PjS_S_iiiib_param_5,
	.param .u32 _Z15MulSMNTTKernel1PjS_S_iiiib_param_6,
	.param .u8 _Z15MulSMNTTKernel1PjS_S_iiiib_param_7
)
{
	.reg .pred 	%p<22>;
	.reg .b16 	%rs<5>;
	.reg .b32 	%r<185>;
	.reg .b32 	%f<20>;
	.reg .b64 	%rd<36>;

	ld.param.u64 	%rd7, [_Z15MulSMNTTKernel1PjS_S_iiiib_param_0];
	ld.param.u64 	%rd9, [_Z15MulSMNTTKernel1PjS_S_iiiib_param_1];
	ld.param.u32 	%r49, [_Z15MulSMNTTKernel1PjS_S_iiiib_param_3];
	ld.param.u32 	%r51, [_Z15MulSMNTTKernel1PjS_S_iiiib_param_5];
	ld.param.s8 	%rs1, [_Z15MulSMNTTKernel1PjS_S_iiiib_param_7];
	cvta.to.global.u64 	%rd1, %rd9;
	mov.u32 	%r1, %tid.x;
	mov.u32 	%r2, %ctaid.x;
	mov.u32 	%r3, %ntid.x;
	setp.ge.u32 	%p3, %r1, %r3;
	@%p3 bra 	$L__BB0_15;
	ld.param.u32 	%r170, [_Z15MulSMNTTKernel1PjS_S_iiiib_param_4];
	mov.u32 	%r53, %nctaid.x;
	cvt.rn.f32.u32 	%f1, %r53;
	mov.b32 	%r54, %f1;
	add.s32 	%r55, %r54, -1059760811;
	and.b32  	%r56, %r55, -8388608;
	sub.s32 	%r57, %r54, %r56;
	mov.b32 	%f2, %r57;
	add.f32 	%f3, %f2, 0fBF800000;
	fma.rn.f32 	%f4, %f1, 0f7F800000, 0f7F800000;
	setp.gt.u32 	%p4, %r54, 2139095039;
	fma.rn.f32 	%f5, %f3, 0fBE055027, 0f3E1039F6;
	fma.rn.f32 	%f6, %f5, %f3, 0fBDF8CDCC;
	fma.rn.f32 	%f7, %f6, %f3, 0f3E0F2955;
	fma.rn.f32 	%f8, %f7, %f3, 0fBE2AD8B9;
	fma.rn.f32 	%f9, %f8, %f3, 0f3E4CED0B;
	fma.rn.f32 	%f10, %f9, %f3, 0fBE7FFF22;
	fma.rn.f32 	%f11, %f10, %f3, 0f3EAAAA78;
	fma.rn.f32 	%f12, %f11, %f3, 0fBF000000;
	mul.f32 	%f13, %f3, %f12;
	fma.rn.f32 	%f14, %f13, %f3, %f3;
	cvt.rn.f32.s32 	%f15, %r56;
	fma.rn.f32 	%f16, %f15, 0f34000000, 0f00000000;
	fma.rn.f32 	%f17, %f16, 0f3F317218, %f14;
	selp.f32 	%f18, %f4, %f17, %p4;
	div.rn.f32 	%f19, %f18, 0f3F317218;
	cvt.rzi.s32.f32 	%r58, %f19;
	cvta.to.global.u64 	%rd10, %rd7;
	shr.u32 	%r4, %r1, 1;
	not.b32 	%r59, %r49;
	add.s32 	%r175, %r170, %r59;
	and.b32  	%r60, %r2, 65535;
	mul.lo.s32 	%r6, %r60, %r3;
	cvt.s32.s16 	%r7, %r58;
	shl.b32 	%r61, %r1, %r7;
	add.s32 	%r62, %r61, %r2;
	cvt.u64.u32 	%rd11, %r62;
	shl.b64 	%rd12, %rd11, 48;
	shr.s64 	%rd13, %rd12, 46;
	add.s64 	%rd2, %rd10, %rd13;
	ld.global.u32 	%r63, [%rd2];
	add.s32 	%r64, %r6, %r1;
	mul.wide.u32 	%rd14, %r64, 4;
	add.s64 	%rd3, %rd1, %rd14;
	st.global.u32 	[%rd3], %r63;
	bar.sync 	0;
	setp.lt.s32 	%p5, %r49, 1;
	@%p5 bra 	$L__BB0_14;
	cvt.s32.s16 	%r66, %r175;
	not.b32 	%r67, %r4;
	and.b32  	%r11, %r1, 1;
	setp.eq.b32 	%p1, %r11, 1;
	shl.b32 	%r68, %r4, %r7;
	add.s32 	%r8, %r68, %r2;
	add.s32 	%r69, %r175, 65535;
	and.b32  	%r70, %r67, 1;
	add.s32 	%r71, %r66, -1;
	shl.b32 	%r72, %r2, %r71;
	cvt.s32.s16 	%r73, %r72;
	add.s32 	%r74, %r73, %r3;
	and.b32  	%r75, %r4, 1;
	setp.eq.b32 	%p6, %r75, 1;
	selp.b32 	%r76, %r74, 0, %p6;
	mad.lo.s32 	%r77, %r73, %r70, %r76;
	mul.lo.s32 	%r9, %r77, %r69;
	sub.s32 	%r78, %r49, %r175;
	shl.b32 	%r79, %r2, %r66;
	mul.lo.s32 	%r10, %r79, %r78;
	setp.ne.s16 	%p7, %rs1, 0;
	and.pred  	%p2, %p1, %p7;
	setp.eq.s32 	%p8, %r49, 1;
	mov.b32 	%r183, 1;
	@%p8 bra 	$L__BB0_10;
	mul.lo.s32 	%r81, %r9, 65537;
	mad.lo.s32 	%r82, %r10, 65537, %r81;
	add.s32 	%r83, %r49, -2;
	mad.lo.s32 	%r178, %r8, %r83, %r82;
	shl.b32 	%r179, %r178, 16;
	shl.b32 	%r84, %r10, 1;
	shl.b32 	%r85, %r9, 1;
	add.s32 	%r86, %r84, %r85;
	shl.b32 	%r87, %r8, 1;
	sub.s32 	%r14, %r86, %r87;
	shl.b32 	%r88, %r10, 16;
	shl.b32 	%r89, %r9, 16;
	add.s32 	%r90, %r88, %r89;
	add.s32 	%r91, %r49, -1;
	mad.lo.s32 	%r177, %r8, %r91, %r90;
	shl.b32 	%r176, %r177, 16;
	mov.b32 	%r180, 0;
$L__BB0_4:
	setp.eq.s32 	%p9, %r11, 0;
	add.s32 	%r23, %r180, 1;
	shr.u32 	%r93, %r3, %r23;
	mov.b32 	%r94, -1;
	shl.b32 	%r95, %r94, %r175;
	and.b32  	%r96, %r95, %r4;
	selp.b32 	%r97, %r93, 0, %p1;
	add.s32 	%r98, %r97, %r4;
	add.s32 	%r99, %r98, %r96;
	selp.b32 	%r100, -1, 1, %p1;
	mad.lo.s32 	%r101, %r93, %r100, %r99;
	cvt.s32.s16 	%r102, %r101;
	add.s32 	%r103, %r102, %r6;
	mul.wide.s32 	%rd15, %r103, 4;
	add.s64 	%rd16, %rd1, %rd15;
	ld.global.u32 	%r24, [%rd16];
	add.s32 	%r25, %r99, %r6;
	mul.wide.u32 	%rd17, %r25, 4;
	add.s64 	%rd4, %rd1, %rd17;
	ld.global.u32 	%r26, [%rd4];
	mov.b32 	%r181, 0;
	@%p9 bra 	$L__BB0_6;
	setp.lt.u32 	%p10, %r24, %r26;
	selp.b32 	%r181, %r51, 0, %p10;
$L__BB0_6:
	ld.param.u32 	%r172, [_Z15MulSMNTTKernel1PjS_S_iiiib_param_6];
	ld.param.u64 	%rd33, [_Z15MulSMNTTKernel1PjS_S_iiiib_param_2];
	add.s32 	%r105, %r181, %r24;
	selp.b32 	%r106, -1, 1, %p1;
	mad.lo.s32 	%r107, %r26, %r106, %r105;
	rem.u32 	%r108, %r107, %r51;
	cvta.to.global.u64 	%rd18, %rd33;
	mul.wide.u32 	%rd19, %r25, 4;
	add.s64 	%rd20, %rd18, %rd19;
	cvt.u16.u32 	%rs2, %r177;
	setp.ne.s16 	%p12, %rs2, 0;
	shr.s32 	%r109, %r176, 16;
	mul.lo.s32 	%r110, %r109, %r172;
	selp.b32 	%r111, %r110, 0, %p12;
	selp.b32 	%r112, %r111, 0, %p2;
	shl.b32 	%r113, %r108, %r112;
	st.global.u32 	[%rd20], %r113;
	rem.u32 	%r114, %r113, %r51;
	st.global.u32 	[%rd4], %r114;
	bar.sync 	0;
	add.s32 	%r29, %r23, 1;
	shr.u32 	%r115, %r3, %r29;
	add.s32 	%r116, %r175, -1;
	mov.b32 	%r117, -1;
	shl.b32 	%r118, %r117, %r116;
	and.b32  	%r119, %r118, %r4;
	selp.b32 	%r120, %r115, 0, %p1;
	add.s32 	%r121, %r120, %r4;
	add.s32 	%r122, %r121, %r119;
	mad.lo.s32 	%r123, %r115, %r106, %r122;
	cvt.s32.s16 	%r124, %r123;
	add.s32 	%r125, %r124, %r6;
	mul.wide.s32 	%rd21, %r125, 4;
	add.s64 	%rd22, %rd1, %rd21;
	ld.global.u32 	%r30, [%rd22];
	add.s32 	%r31, %r122, %r6;
	mul.wide.u32 	%rd23, %r31, 4;
	add.s64 	%rd5, %rd1, %rd23;
	ld.global.u32 	%r32, [%rd5];
	mov.b32 	%r182, 0;
	@%p9 bra 	$L__BB0_8;
	setp.lt.u32 	%p13, %r30, %r32;
	selp.b32 	%r182, %r51, 0, %p13;
$L__BB0_8:
	ld.param.u32 	%r173, [_Z15MulSMNTTKernel1PjS_S_iiiib_param_6];
	ld.param.u64 	%rd34, [_Z15MulSMNTTKernel1PjS_S_iiiib_param_2];
	add.s32 	%r126, %r182, %r30;
	selp.b32 	%r127, -1, 1, %p1;
	mad.lo.s32 	%r128, %r32, %r127, %r126;
	rem.u32 	%r129, %r128, %r51;
	cvta.to.global.u64 	%rd24, %rd34;
	mul.wide.u32 	%rd25, %r31, 4;
	add.s64 	%rd26, %rd24, %rd25;
	cvt.u16.u32 	%rs3, %r178;
	setp.ne.s16 	%p14, %rs3, 0;
	shr.s32 	%r130, %r179, 16;
	mul.lo.s32 	%r131, %r130, %r173;
	selp.b32 	%r132, %r131, 0, %p14;
	selp.b32 	%r133, %r132, 0, %p2;
	shl.b32 	%r134, %r129, %r133;
	st.global.u32 	[%rd26], %r134;
	rem.u32 	%r135, %r134, %r51;
	st.global.u32 	[%rd5], %r135;
	bar.sync 	0;
	add.s32 	%r180, %r180, 2;
	shl.b32 	%r136, %r14, 16;
	add.s32 	%r179, %r179, %r136;
	add.s32 	%r178, %r178, %r14;
	add.s32 	%r177, %r177, %r14;
	add.s32 	%r176, %r176, %r136;
	add.s32 	%r175, %r175, -2;
	and.b32  	%r137, %r49, 2147483646;
	setp.ne.s32 	%p15, %r29, %r137;
	@%p15 bra 	$L__BB0_4;
	add.s32 	%r183, %r180, 1;
$L__BB0_10:
	and.b32  	%r138, %r49, 1;
	setp.eq.b32 	%p16, %r138, 1;
	not.pred 	%p17, %p16;
	@%p17 bra 	$L__BB0_14;
	ld.param.u32 	%r171, [_Z15MulSMNTTKernel1PjS_S_iiiib_param_4];
	setp.eq.s32 	%p18, %r11, 0;
	shr.u32 	%r140, %r3, %r183;
	add.s32 	%r141, %r49, %r183;
	sub.s32 	%r142, %r171, %r141;
	mov.b32 	%r143, -1;
	shl.b32 	%r144, %r143, %r142;
	and.b32  	%r145, %r144, %r4;
	selp.b32 	%r146, %r140, 0, %p1;
	add.s32 	%r147, %r146, %r4;
	add.s32 	%r148, %r147, %r145;
	selp.b32 	%r149, -1, 1, %p1;
	mad.lo.s32 	%r150, %r140, %r149, %r148;
	sub.s32 	%r151, %r49, %r183;
	add.s32 	%r152, %r183, 65535;
	add.s32 	%r153, %r9, %r10;
	mul.lo.s32 	%r154, %r152, %r153;
	mad.lo.s32 	%r43, %r151, %r8, %r154;
	cvt.s32.s16 	%r155, %r150;
	add.s32 	%r156, %r155, %r6;
	mul.wide.s32 	%rd27, %r156, 4;
	add.s64 	%rd28, %rd1, %rd27;
	ld.global.u32 	%r44, [%rd28];
	add.s32 	%r45, %r148, %r6;
	mul.wide.u32 	%rd29, %r45, 4;
	add.s64 	%rd6, %rd1, %rd29;
	ld.global.u32 	%r46, [%rd6];
	mov.b32 	%r184, 0;
	@%p18 bra 	$L__BB0_13;
	setp.lt.u32 	%p19, %r44, %r46;
	selp.b32 	%r184, %r51, 0, %p19;
$L__BB0_13:
	ld.param.u32 	%r174, [_Z15MulSMNTTKernel1PjS_S_iiiib_param_6];
	ld.param.u64 	%rd35, [_Z15MulSMNTTKernel1PjS_S_iiiib_param_2];
	add.s32 	%r157, %r184, %r44;
	mov.u32 	%r158, %tid.x;
	and.b32  	%r159, %r158, 1;
	setp.eq.b32 	%p20, %r159, 1;
	selp.b32 	%r160, -1, 1, %p20;
	mad.lo.s32 	%r161, %r46, %r160, %r157;
	rem.u32 	%r162, %r161, %r51;
	cvta.to.global.u64 	%rd30, %rd35;
	add.s64 	%rd32, %rd30, %rd29;
	cvt.u16.u32 	%rs4, %r43;
	setp.ne.s16 	%p21, %rs4, 0;
	cvt.s32.s16 	%r163, %r43;
	mul.lo.s32 	%r164, %r163, %r174;
	selp.b32 	%r165, %r164, 0, %p21;
	selp.b32 	%r166, %r165, 0, %p2;
	shl.b32 	%r167, %r162, %r166;
	st.global.u32 	[%rd32], %r167;
	rem.u32 	%r168, %r167, %r51;
	st.global.u32 	[%rd6], %r168;
	bar.sync 	0;
$L__BB0_14:
	ld.global.u32 	%r169, [%rd3];
	st.global.u32 	[%rd2], %r169;
$L__BB0_15:
	ret;

}
	// .globl	_Z15MulSMNTTKernel2PjS_S_iiiiib
.visible .entry _Z15MulSMNTTKernel2PjS_S_iiiiib(
	.param .u64 .ptr .align 1 _Z15MulSMNTTKernel2PjS_S_iiiiib_param_0,
	.param .u64 .ptr .align 1 _Z15MulSMNTTKernel2PjS_S_iiiiib_param_1,
	.param .u64 .ptr .align 1 _Z15MulSMNTTKernel2PjS_S_iiiiib_param_2,
	.param .u32 _Z15MulSMNTTKernel2PjS_S_iiiiib_param_3,
	.param .u32 _Z15MulSMNTTKernel2PjS_S_iiiiib_param_4,
	.param .u32 _Z15MulSMNTTKernel2PjS_S_iiiiib_param_5,
	.param .u32 _Z15MulSMNTTKernel2PjS_S_iiiiib_param_6,
	.param .u32 _Z15MulSMNTTKernel2PjS_S_iiiiib_param_7,
	.param .u8 _Z15MulSMNTTKernel2PjS_S_iiiiib_param_8
)
{
	.reg .pred 	%p<10>;
	.reg .b16 	%rs<7>;
	.reg .b32 	%r<57>;
	.reg .b64 	%rd<18>;

	ld.param.u64 	%rd6, [_Z15MulSMNTTKernel2PjS_S_iiiiib_param_0];
	ld.param.u64 	%rd8, [_Z15MulSMNTTKernel2PjS_S_iiiiib_param_1];
	ld.param.u64 	%rd7, [_Z15MulSMNTTKernel2PjS_S_iiiiib_param_2];
	ld.param.u32 	%r17, [_Z15MulSMNTTKernel2PjS_S_iiiiib_param_3];
	ld.param.u32 	%r18, [_Z15MulSMNTTKernel2PjS_S_iiiiib_param_4];
	ld.param.u32 	%r19, [_Z15MulSMNTTKernel2PjS_S_iiiiib_param_5];
	ld.param.u32 	%r20, [_Z15MulSMNTTKernel2PjS_S_iiiiib_param_6];
	ld.param.u32 	%r21, [_Z15MulSMNTTKernel2PjS_S_iiiiib_param_7];
	ld.param.s8 	%rs4, [_Z15MulSMNTTKernel2PjS_S_iiiiib_param_8];
	cvta.to.global.u64 	%rd1, %rd8;
	mov.u32 	%r1, %tid.x;
	mov.u32 	%r2, %ntid.x;
	setp.ge.u32 	%p3, %r1, %r2;
	@%p3 bra 	$L__BB1_7;
	mov.u32 	%r22, %ctaid.x;
	cvta.to.global.u64 	%rd9, %rd6;
	and.b32  	%r23, %r22, 65535;
	mul.lo.s32 	%r3, %r23, %r2;
	mad.lo.s32 	%r24, %r22, %r2, %r1;
	shl.b32 	%r25, %r24, 2;
	cvt.u64.u32 	%rd10, %r25;
	and.b64  	%rd11, %rd10, 262140;
	add.s64 	%rd2, %rd9, %rd11;
	ld.global.u32 	%r26, [%rd2];
	add.s32 	%r27, %r3, %r1;
	mul.wide.u32 	%rd12, %r27, 4;
	add.s64 	%rd3, %rd1, %rd12;
	st.global.u32 	[%rd3], %r26;
	bar.sync 	0;
	cvt.s32.s16 	%r55, %r18;
	setp.lt.s32 	%p4, %r19, %r55;
	@%p4 bra 	$L__BB1_6;
	shr.u32 	%r5, %r1, 1;
	cvt.u16.u32 	%rs6, %r18;
	and.b32  	%r7, %r1, 1;
	setp.eq.b32 	%p1, %r7, 1;
	selp.b32 	%r6, 65535, 1, %p1;
	selp.b32 	%r8, -1, 1, %p1;
	setp.ne.s16 	%p5, %rs4, 0;
	and.pred  	%p2, %p1, %p5;
	cvta.to.global.u64 	%rd4, %rd7;
$L__BB1_3:
	setp.eq.s32 	%p6, %r7, 0;
	cvt.u32.u16 	%r29, %rs6;
	shr.s32 	%r30, %r17, %r29;
	sub.s32 	%r31, %r19, %r55;
	mov.b32 	%r32, -1;
	shl.b32 	%r33, %r32, %r31;
	and.b32  	%r34, %r33, %r5;
	selp.b32 	%r35, %r30, 0, %p1;
	add.s32 	%r36, %r35, %r5;
	add.s32 	%r37, %r36, %r34;
	mad.lo.s32 	%r38, %r30, %r6, %r37;
	cvt.s32.s16 	%r39, %r30;
	rem.s32 	%r40, %r5, %r39;
	add.s32 	%r41, %r55, -1;
	shl.b32 	%r10, %r40, %r41;
	cvt.s32.s16 	%r42, %r38;
	add.s32 	%r43, %r42, %r3;
	mul.wide.s32 	%rd13, %r43, 4;
	add.s64 	%rd14, %rd1, %rd13;
	ld.global.u32 	%r11, [%rd14];
	cvt.s32.s16 	%r44, %r37;
	add.s32 	%r12, %r44, %r3;
	mul.wide.s32 	%rd15, %r12, 4;
	add.s64 	%rd5, %rd1, %rd15;
	ld.global.u32 	%r13, [%rd5];
	mov.b32 	%r56, 0;
	@%p6 bra 	$L__BB1_5;
	setp.lt.u32 	%p7, %r11, %r13;
	selp.b32 	%r56, %r20, 0, %p7;
$L__BB1_5:
	add.s32 	%r45, %r56, %r11;
	mad.lo.s32 	%r46, %r13, %r8, %r45;
	rem.u32 	%r47, %r46, %r20;
	add.s64 	%rd17, %rd4, %rd15;
	cvt.u16.u32 	%rs5, %r10;
	setp.ne.s16 	%p8, %rs5, 0;
	cvt.s32.s16 	%r48, %r10;
	mul.lo.s32 	%r49, %r48, %r21;
	selp.b32 	%r50, %r49, 0, %p8;
	selp.b32 	%r51, %r50, 0, %p2;
	shl.b32 	%r52, %r47, %r51;
	st.global.u32 	[%rd17], %r52;
	rem.u32 	%r53, %r52, %r20;
	st.global.u32 	[%rd5], %r53;
	bar.sync 	0;
	add.s16 	%rs6, %rs6, 1;
	cvt.s32.s16 	%r55, %rs6;
	setp.ge.s32 	%p9, %r19, %r55;
	@%p9 bra 	$L__BB1_3;
$L__BB1_6:
	ld.global.u32 	%r54, [%rd3];
	st.global.u32 	[%rd2], %r54;
$L__BB1_7:
	ret;

}
	// .globl	_Z16MulSMINTTKernel1PjS_S_iiiiiibb
.visible .entry _Z16MulSMINTTKernel1PjS_S_iiiiiibb(
	.param .u64 .ptr .align 1 _Z16MulSMINTTKernel1PjS_S_iiiiiibb_param_0,
	.param .u64 .ptr .align 1 _Z16MulSMINTTKernel1PjS_S_iiiiiibb_param_1,
	.param .u64 .ptr .align 1 _Z16MulSMINTTKernel1PjS_S_iiiiiibb_param_2,
	.param .u32 _Z16MulSMINTTKernel1PjS_S_iiiiiibb_param_3,
	.param .u32 _Z16MulSMINTTKernel1PjS_S_iiiiiibb_param_4,
	.param .u32 _Z16MulSMINTTKernel1PjS_S_iiiiiibb_param_5,
	.param .u32 _Z16MulSMINTTKernel1PjS_S_iiiiiibb_param_6,
	.param .u32 _Z16MulSMINTTKernel1PjS_S_iiiiiibb_param_7,
	.param .u32 _Z16MulSMINTTKernel1PjS_S_iiiiiibb_param_8,
	.param .u8 _Z16MulSMINTTKernel1PjS_S_iiiiiibb_param_9,
	.param .u8 _Z16MulSMINTTKernel1PjS_S_iiiiiibb_param_10
)
{
	.reg .pred 	%p<20>;
	.reg .b16 	%rs<31>;
	.reg .b32 	%r<106>;
	.reg .b32 	%f<20>;
	.reg .b64 	%rd<28>;

	ld.param.u64 	%rd7, [_Z16MulSMINTTKernel1PjS_S_iiiiiibb_param_0];
	ld.param.u64 	%rd8, [_Z16MulSMINTTKernel1PjS_S_iiiiiibb_param_1];
	ld.param.u64 	%rd9, [_Z16MulSMINTTKernel1PjS_S_iiiiiibb_param_2];
	ld.param.u32 	%r31, [_Z16MulSMINTTKernel1PjS_S_iiiiiibb_param_3];
	ld.param.u32 	%r32, [_Z16MulSMINTTKernel1PjS_S_iiiiiibb_param_4];
	ld.param.u32 	%r33, [_Z16MulSMINTTKernel1PjS_S_iiiiiibb_param_5];
	ld.param.u32 	%r34, [_Z16MulSMINTTKernel1PjS_S_iiiiiibb_param_6];
	ld.param.u32 	%r35, [_Z16MulSMINTTKernel1PjS_S_iiiiiibb_param_7];
	ld.param.u32 	%r36, [_Z16MulSMINTTKernel1PjS_S_iiiiiibb_param_8];
	ld.param.s8 	%rs16, [_Z16MulSMINTTKernel1PjS_S_iiiiiibb_param_9];
	ld.param.s8 	%rs17, [_Z16MulSMINTTKernel1PjS_S_iiiiiibb_param_10];
	cvta.to.global.u64 	%rd1, %rd9;
	cvta.to.global.u64 	%rd2, %rd8;
	cvta.to.global.u64 	%rd3, %rd7;
	mov.u32 	%r1, %tid.x;
	mov.u32 	%r37, %nctaid.x;
	cvt.rn.f32.u32 	%f1, %r37;
	mov.b32 	%r38, %f1;
	add.s32 	%r39, %r38, -1059760811;
	and.b32  	%r40, %r39, -8388608;
	sub.s32 	%r41, %r38, %r40;
	mov.b32 	%f2, %r41;
	cvt.rn.f32.s32 	%f3, %r40;
	fma.rn.f32 	%f4, %f3, 0f34000000, 0f00000000;
	add.f32 	%f5, %f2, 0fBF800000;
	fma.rn.f32 	%f6, %f5, 0fBE055027, 0f3E1039F6;
	fma.rn.f32 	%f7, %f6, %f5, 0fBDF8CDCC;
	fma.rn.f32 	%f8, %f7, %f5, 0f3E0F2955;
	fma.rn.f32 	%f9, %f8, %f5, 0fBE2AD8B9;
	fma.rn.f32 	%f10, %f9, %f5, 0f3E4CED0B;
	fma.rn.f32 	%f11, %f10, %f5, 0fBE7FFF22;
	fma.rn.f32 	%f12, %f11, %f5, 0f3EAAAA78;
	fma.rn.f32 	%f13, %f12, %f5, 0fBF000000;
	mul.f32 	%f14, %f5, %f13;
	fma.rn.f32 	%f15, %f14, %f5, %f5;
	fma.rn.f32 	%f16, %f4, 0f3F317218, %f15;
	setp.gt.u32 	%p2, %r38, 2139095039;
	fma.rn.f32 	%f17, %f1, 0f7F800000, 0f7F800000;
	selp.f32 	%f18, %f17, %f16, %p2;
	div.rn.f32 	%f19, %f18, 0f3F317218;
	cvt.rzi.s32.f32 	%r42, %f19;
	cvt.s32.s16 	%r43, %r42;
	shr.s32 	%r2, %r31, %r43;
	setp.ge.s32 	%p3, %r1, %r2;
	@%p3 bra 	$L__BB2_22;
	mov.u32 	%r44, %ctaid.x;
	and.b32  	%r45, %r44, 65535;
	mul.lo.s32 	%r3, %r2, %r45;
	mov.u32 	%r46, %ntid.x;
	mad.lo.s32 	%r47, %r44, %r46, %r1;
	and.b32  	%r4, %r47, 65535;
	shl.b32 	%r48, %r47, 2;
	cvt.u64.u32 	%rd10, %r48;
	and.b64  	%rd11, %rd10, 262140;
	add.s64 	%rd4, %rd3, %rd11;
	ld.global.u32 	%r49, [%rd4];
	add.s32 	%r50, %r3, %r1;
	mul.wide.u32 	%rd12, %r50, 4;
	add.s64 	%rd5, %rd2, %rd12;
	st.global.u32 	[%rd5], %r49;
	bar.sync 	0;
	cvt.s32.s16 	%r99, %r34;
	setp.gt.s32 	%p4, %r33, %r99;
	@%p4 bra 	$L__BB2_10;
	shr.u32 	%r6, %r1, 1;
	and.b32  	%r7, %r1, 1;
	cvt.u16.u32 	%rs26, %r34;
	setp.eq.b32 	%p1, %r7, 1;
	xor.b32  	%r51, %r7, 1;
	mul.lo.s32 	%r8, %r36, %r51;
	selp.b32 	%r9, %r36, 0, %p1;
$L__BB2_3:
	setp.eq.s16 	%p5, %rs16, 0;
	cvt.u32.u16 	%r52, %rs26;
	shr.s32 	%r53, %r31, %r52;
	sub.s32 	%r54, %r34, %r99;
	mov.b32 	%r55, -1;
	shl.b32 	%r56, %r55, %r54;
	and.b32  	%r57, %r56, %r6;
	selp.b32 	%r58, %r53, 0, %p1;
	add.s32 	%r59, %r58, %r6;
	add.s32 	%r11, %r59, %r57;
	selp.b32 	%r60, 65535, 1, %p1;
	mad.lo.s32 	%r12, %r53, %r60, %r11;
	cvt.s32.s16 	%r61, %r53;
	rem.s32 	%r62, %r6, %r61;
	add.s32 	%r63, %r99, -1;
	shl.b32 	%r64, %r62, %r63;
	cvt.u16.u32 	%rs18, %r64;
	setp.eq.s16 	%p6, %rs18, 0;
	or.pred  	%p7, %p5, %p6;
	@%p7 bra 	$L__BB2_5;
	cvt.s32.s16 	%r70, %r12;
	add.s32 	%r71, %r70, %r3;
	mul.wide.s32 	%rd18, %r71, 4;
	add.s64 	%rd19, %rd2, %rd18;
	ld.global.u32 	%r72, [%rd19];
	cvt.s32.s16 	%r73, %r64;
	mul.lo.s32 	%r74, %r8, %r73;
	shl.b32 	%r75, %r72, %r74;
	rem.u32 	%r102, %r75, %r35;
	cvt.s32.s16 	%r76, %r11;
	add.s32 	%r77, %r76, %r3;
	mul.wide.s32 	%rd20, %r77, 4;
	add.s64 	%rd21, %rd2, %rd20;
	ld.global.u32 	%r78, [%rd21];
	mul.lo.s32 	%r79, %r73, %r9;
	shl.b32 	%r80, %r78, %r79;
	rem.u32 	%r81, %r80, %r35;
	add.s64 	%rd22, %rd1, %rd20;
	st.global.u32 	[%rd22], %r81;
	bra.uni 	$L__BB2_6;
$L__BB2_5:
	cvt.s32.s16 	%r65, %r12;
	add.s32 	%r66, %r65, %r3;
	mul.wide.s32 	%rd13, %r66, 4;
	add.s64 	%rd14, %rd2, %rd13;
	ld.global.u32 	%r102, [%rd14];
	cvt.s32.s16 	%r67, %r11;
	add.s32 	%r68, %r67, %r3;
	mul.wide.s32 	%rd15, %r68, 4;
	add.s64 	%rd16, %rd2, %rd15;
	ld.global.u32 	%r69, [%rd16];
	add.s64 	%rd17, %rd1, %rd15;
	st.global.u32 	[%rd17], %r69;
$L__BB2_6:
	setp.eq.s32 	%p8, %r7, 0;
	cvt.s32.s16 	%r82, %r11;
	add.s32 	%r17, %r82, %r3;
	mul.wide.s32 	%rd23, %r17, 4;
	add.s64 	%rd6, %rd1, %rd23;
	ld.global.u32 	%r18, [%rd6];
	@%p8 bra 	$L__BB2_9;
$L__BB2_7:
	setp.ge.u32 	%p9, %r102, %r18;
	@%p9 bra 	$L__BB2_9;
	add.s32 	%r102, %r102, %r35;
	bra.uni 	$L__BB2_7;
$L__BB2_9:
	selp.b32 	%r83, -1, 1, %p1;
	mad.lo.s32 	%r84, %r18, %r83, %r102;
	rem.u32 	%r85, %r84, %r35;
	st.global.u32 	[%rd6], %r85;
	add.s64 	%rd25, %rd2, %rd23;
	st.global.u32 	[%rd25], %r85;
	bar.sync 	0;
	add.s16 	%rs26, %rs26, -1;
	cvt.s32.s16 	%r99, %rs26;
	setp.le.s32 	%p10, %r33, %r99;
	@%p10 bra 	$L__BB2_3;
$L__BB2_10:
	setp.eq.s16 	%p11, %rs17, 0;
	@%p11 bra 	$L__BB2_21;
	shl.b32 	%r86, %r32, 1;
	sub.s32 	%r87, %r86, %r34;
	cvt.u16.u32 	%rs4, %r87;
	and.b32  	%r23, %r87, 32768;
	setp.eq.s32 	%p12, %r23, 0;
	and.b16  	%rs19, %rs4, 32767;
	sub.s16 	%rs5, -32768, %rs19;
	selp.b16 	%rs6, %rs4, %rs5, %p12;
	cvt.u16.u32 	%rs20, %r32;
	sub.s16 	%rs21, 31, %rs20;
	min.s16 	%rs28, %rs21, %rs6;
	setp.lt.s16 	%p13, %rs6, 1;
	@%p13 bra 	$L__BB2_18;
	setp.eq.s32 	%p14, %r23, 0;
	cvt.u32.u16 	%r24, %rs6;
	ld.global.u32 	%r105, [%rd5];
	@%p14 bra 	$L__BB2_15;
	mov.b16 	%rs29, 0;
$L__BB2_14:
	cvt.s32.s16 	%r88, %rs28;
	shf.r.wrap.b32 	%r89, %r105, %r105, %r88;
	rem.u32 	%r105, %r89, %r35;
	sub.s32 	%r90, %r24, %r88;
	setp.lt.s32 	%p15, %r90, %r32;
	sub.s16 	%rs23, %rs5, %rs28;
	selp.b16 	%rs14, %rs23, %rs28, %p15;
	add.s16 	%rs29, %rs29, %rs28;
	setp.lt.s16 	%p16, %rs29, %rs5;
	mov.u16 	%rs28, %rs14;
	@%p16 bra 	$L__BB2_14;
	bra.uni 	$L__BB2_17;
$L__BB2_15:
	mov.b16 	%rs27, 0;
$L__BB2_16:
	cvt.s32.s16 	%r91, %rs28;
	shl.b32 	%r92, %r105, %r91;
	rem.u32 	%r105, %r92, %r35;
	sub.s32 	%r93, %r24, %r91;
	setp.lt.s32 	%p17, %r93, %r32;
	sub.s16 	%rs25, %rs4, %rs28;
	selp.b16 	%rs10, %rs25, %rs28, %p17;
	add.s16 	%rs27, %rs27, %rs28;
	setp.lt.s16 	%p18, %rs27, %rs4;
	mov.u16 	%rs28, %rs10;
	@%p18 bra 	$L__BB2_16;
$L__BB2_17:
	st.global.u32 	[%rd5], %r105;
$L__BB2_18:
	setp.eq.s16 	%p19, %rs16, 0;
	@%p19 bra 	$L__BB2_20;
	ld.global.u32 	%r94, [%rd5];
	sub.s32 	%r95, %r31, %r4;
	rem.s32 	%r96, %r95, %r31;
	mul.wide.s32 	%rd26, %r96, 4;
	add.s64 	%rd27, %rd3, %rd26;
	st.global.u32 	[%rd27], %r94;
	bra.uni 	$L__BB2_22;
$L__BB2_20:
	ld.global.u32 	%r97, [%rd5];
	st.global.u32 	[%rd4], %r97;
	bra.uni 	$L__BB2_22;
$L__BB2_21:
	ld.global.u32 	%r98, [%rd5];
	st.global.u32 	[%rd4], %r98;
$L__BB2_22:
	ret;

}
	// .globl	_Z16MulSMINTTKernel2PjS_S_iiiiiib
.visible .entry _Z16MulSMINTTKernel2PjS_S_iiiiiib(
	.param .u64 .ptr .align 1 _Z16MulSMINTTKernel2PjS_S_iiiiiib_param_0,
	.param .u64 .ptr .align 1 _Z16MulSMINTTKernel2PjS_S_iiiiiib_param_1,
	.param .u64 .ptr .align 1 _Z16MulSMINTTKernel2PjS_S_iiiiiib_param_2,
	.param .u32 _Z16MulSMINTTKernel2PjS_S_iiiiiib_param_3,
	.param .u32 _Z16MulSMINTTKernel2PjS_S_iiiiiib_param_4,
	.param .u32 _Z16MulSMINTTKernel2PjS_S_iiiiiib_param_5,
	.param .u32 _Z16MulSMINTTKernel2PjS_S_iiiiiib_param_6,
	.param .u32 _Z16MulSMINTTKernel2PjS_S_iiiiiib_param_7,
	.param .u32 _Z16MulSMINTTKernel2PjS_S_iiiiiib_param_8,
	.param .u8 _Z16MulSMINTTKernel2PjS_S_iiiiiib_param_9
)
{
	.reg .pred 	%p<20>;
	.reg .b16 	%rs<27>;
	.reg .b32 	%r<123>;
	.reg .b32 	%f<20>;
	.reg .b64 	%rd<29>;

	ld.param.u64 	%rd7, [_Z16MulSMINTTKernel2PjS_S_iiiiiib_param_0];
	ld.param.u64 	%rd8, [_Z16MulSMINTTKernel2PjS_S_iiiiiib_param_1];
	ld.param.u64 	%rd9, [_Z16MulSMINTTKernel2PjS_S_iiiiiib_param_2];
	ld.param.u32 	%r35, [_Z16MulSMINTTKernel2PjS_S_iiiiiib_param_4];
	ld.param.u32 	%r36, [_Z16MulSMINTTKernel2PjS_S_iiiiiib_param_5];
	ld.param.u32 	%r37, [_Z16MulSMINTTKernel2PjS_S_iiiiiib_param_6];
	ld.param.u32 	%r38, [_Z16MulSMINTTKernel2PjS_S_iiiiiib_param_7];
	ld.param.s8 	%rs13, [_Z16MulSMINTTKernel2PjS_S_iiiiiib_param_9];
	cvta.to.global.u64 	%rd1, %rd9;
	cvta.to.global.u64 	%rd2, %rd8;
	cvta.to.global.u64 	%rd3, %rd7;
	mov.u32 	%r1, %tid.x;
	mov.u32 	%r2, %ctaid.x;
	mov.u32 	%r3, %ntid.x;
	setp.ge.u32 	%p2, %r1, %r3;
	@%p2 bra 	$L__BB3_20;
	mov.u32 	%r40, %nctaid.x;
	cvt.rn.f32.u32 	%f1, %r40;
	mov.b32 	%r41, %f1;
	add.s32 	%r42, %r41, -1059760811;
	and.b32  	%r43, %r42, -8388608;
	sub.s32 	%r44, %r41, %r43;
	mov.b32 	%f2, %r44;
	add.f32 	%f3, %f2, 0fBF800000;
	fma.rn.f32 	%f4, %f1, 0f7F800000, 0f7F800000;
	setp.gt.u32 	%p3, %r41, 2139095039;
	fma.rn.f32 	%f5, %f3, 0fBE055027, 0f3E1039F6;
	fma.rn.f32 	%f6, %f5, %f3, 0fBDF8CDCC;
	fma.rn.f32 	%f7, %f6, %f3, 0f3E0F2955;
	fma.rn.f32 	%f8, %f7, %f3, 0fBE2AD8B9;
	fma.rn.f32 	%f9, %f8, %f3, 0f3E4CED0B;
	fma.rn.f32 	%f10, %f9, %f3, 0fBE7FFF22;
	fma.rn.f32 	%f11, %f10, %f3, 0f3EAAAA78;
	fma.rn.f32 	%f12, %f11, %f3, 0fBF000000;
	mul.f32 	%f13, %f3, %f12;
	fma.rn.f32 	%f14, %f13, %f3, %f3;
	cvt.rn.f32.s32 	%f15, %r43;
	fma.rn.f32 	%f16, %f15, 0f34000000, 0f00000000;
	fma.rn.f32 	%f17, %f16, 0f3F317218, %f14;
	selp.f32 	%f18, %f4, %f17, %p3;
	div.rn.f32 	%f19, %f18, 0f3F317218;
	cvt.rzi.s32.f32 	%r45, %f19;
	and.b32  	%r46, %r2, 65535;
	mul.lo.s32 	%r4, %r46, %r3;
	shr.u32 	%r5, %r1, 1;
	cvt.s32.s16 	%r6, %r45;
	shl.b32 	%r47, %r1, %r6;
	add.s32 	%r7, %r47, %r2;
	cvt.u64.u32 	%rd10, %r7;
	shl.b64 	%rd11, %rd10, 48;
	shr.s64 	%rd12, %rd11, 46;
	add.s64 	%rd4, %rd3, %rd12;
	ld.global.u32 	%r48, [%rd4];
	add.s32 	%r49, %r4, %r1;
	mul.wide.u32 	%rd13, %r49, 4;
	add.s64 	%rd5, %rd2, %rd13;
	st.global.u32 	[%rd5], %r48;
	bar.sync 	0;
	cvt.u16.u32 	%rs14, %r36;
	setp.lt.s16 	%p4, %rs14, 1;
	@%p4 bra 	$L__BB3_10;
	ld.param.u32 	%r114, [_Z16MulSMINTTKernel2PjS_S_iiiiiib_param_8];
	not.b32 	%r50, %r36;
	add.s32 	%r51, %r37, %r50;
	cvt.s32.s16 	%r52, %r51;
	not.b32 	%r53, %r5;
	and.b32  	%r8, %r1, 1;
	setp.eq.b32 	%p1, %r8, 1;
	shl.b32 	%r54, %r5, %r6;
	add.s32 	%r9, %r54, %r2;
	add.s32 	%r55, %r51, 65535;
	and.b32  	%r56, %r53, 1;
	add.s32 	%r57, %r52, -1;
	shl.b32 	%r58, %r2, %r57;
	cvt.s32.s16 	%r59, %r58;
	add.s32 	%r60, %r59, %r3;
	and.b32  	%r61, %r5, 1;
	setp.eq.b32 	%p5, %r61, 1;
	selp.b32 	%r62, %r60, 0, %p5;
	mad.lo.s32 	%r63, %r59, %r56, %r62;
	sub.s32 	%r64, %r36, %r51;
	shl.b32 	%r65, %r2, %r52;
	mul.lo.s32 	%r66, %r65, %r64;
	mad.lo.s32 	%r10, %r63, %r55, %r66;
	xor.b32  	%r67, %r8, 1;
	mul.lo.s32 	%r11, %r114, %r67;
	and.b32  	%r116, %r36, 32767;
$L__BB3_3:
	setp.eq.s16 	%p6, %rs13, 0;
	shr.u32 	%r68, %r3, %r116;
	add.s32 	%r69, %r36, %r116;
	sub.s32 	%r70, %r37, %r69;
	mov.b32 	%r71, -1;
	shl.b32 	%r72, %r71, %r70;
	and.b32  	%r73, %r72, %r5;
	selp.b32 	%r74, %r68, 0, %p1;
	add.s32 	%r75, %r74, %r5;
	add.s32 	%r14, %r75, %r73;
	selp.b32 	%r76, 65535, 1, %p1;
	mad.lo.s32 	%r15, %r68, %r76, %r14;
	sub.s32 	%r77, %r36, %r116;
	add.s32 	%r78, %r116, 65535;
	mul.lo.s32 	%r79, %r78, %r10;
	mad.lo.s32 	%r80, %r77, %r9, %r79;
	cvt.u16.u32 	%rs15, %r80;
	setp.eq.s16 	%p7, %rs15, 0;
	or.pred  	%p8, %p6, %p7;
	@%p8 bra 	$L__BB3_5;
	ld.param.u32 	%r115, [_Z16MulSMINTTKernel2PjS_S_iiiiiib_param_8];
	cvt.s32.s16 	%r85, %r15;
	add.s32 	%r86, %r85, %r4;
	mul.wide.s32 	%rd19, %r86, 4;
	add.s64 	%rd20, %rd2, %rd19;
	ld.global.u32 	%r87, [%rd20];
	cvt.s32.s16 	%r88, %r80;
	mul.lo.s32 	%r89, %r11, %r88;
	shl.b32 	%r90, %r87, %r89;
	rem.u32 	%r119, %r90, %r38;
	add.s32 	%r91, %r14, %r4;
	mul.wide.u32 	%rd21, %r91, 4;
	add.s64 	%rd22, %rd2, %rd21;
	ld.global.u32 	%r92, [%rd22];
	selp.b32 	%r93, %r115, 0, %p1;
	mul.lo.s32 	%r94, %r88, %r93;
	shl.b32 	%r95, %r92, %r94;
	rem.u32 	%r96, %r95, %r38;
	add.s64 	%rd23, %rd1, %rd21;
	st.global.u32 	[%rd23], %r96;
	bra.uni 	$L__BB3_6;
$L__BB3_5:
	cvt.s32.s16 	%r81, %r15;
	add.s32 	%r82, %r81, %r4;
	mul.wide.s32 	%rd14, %r82, 4;
	add.s64 	%rd15, %rd2, %rd14;
	ld.global.u32 	%r119, [%rd15];
	add.s32 	%r83, %r14, %r4;
	mul.wide.u32 	%rd16, %r83, 4;
	add.s64 	%rd17, %rd2, %rd16;
	ld.global.u32 	%r84, [%rd17];
	add.s64 	%rd18, %rd1, %rd16;
	st.global.u32 	[%rd18], %r84;
$L__BB3_6:
	setp.eq.s32 	%p9, %r8, 0;
	add.s32 	%r20, %r14, %r4;
	mul.wide.u32 	%rd24, %r20, 4;
	add.s64 	%rd6, %rd1, %rd24;
	ld.global.u32 	%r21, [%rd6];
	@%p9 bra 	$L__BB3_9;
$L__BB3_7:
	setp.ge.u32 	%p10, %r119, %r21;
	@%p10 bra 	$L__BB3_9;
	add.s32 	%r119, %r119, %r38;
	bra.uni 	$L__BB3_7;
$L__BB3_9:
	selp.b32 	%r97, -1, 1, %p1;
	mad.lo.s32 	%r98, %r21, %r97, %r119;
	rem.u32 	%r99, %r98, %r38;
	st.global.u32 	[%rd6], %r99;
	add.s64 	%rd26, %rd2, %rd24;
	st.global.u32 	[%rd26], %r99;
	bar.sync 	0;
	add.s32 	%r25, %r116, -1;
	setp.gt.s32 	%p11, %r116, 1;
	mov.u32 	%r116, %r25;
	@%p11 bra 	$L__BB3_3;
$L__BB3_10:
	shl.b32 	%r100, %r35, 1;
	sub.s32 	%r101, %r100, %r37;
	cvt.u16.u32 	%rs1, %r101;
	and.b32  	%r26, %r101, 32768;
	setp.eq.s32 	%p12, %r26, 0;
	and.b16  	%rs16, %rs1, 32767;
	sub.s16 	%rs2, -32768, %rs16;
	selp.b16 	%rs3, %rs1, %rs2, %p12;
	cvt.u16.u32 	%rs17, %r35;
	sub.s16 	%rs18, 31, %rs17;
	min.s16 	%rs24, %rs18, %rs3;
	setp.lt.s16 	%p13, %rs3, 1;
	@%p13 bra 	$L__BB3_17;
	setp.eq.s32 	%p14, %r26, 0;
	cvt.u32.u16 	%r27, %rs3;
	ld.global.u32 	%r122, [%rd5];
	@%p14 bra 	$L__BB3_14;
	mov.b16 	%rs25, 0;
$L__BB3_13:
	cvt.s32.s16 	%r102, %rs24;
	shf.r.wrap.b32 	%r103, %r122, %r122, %r102;
	rem.u32 	%r122, %r103, %r38;
	sub.s32 	%r104, %r27, %r102;
	setp.lt.s32 	%p15, %r104, %r35;
	sub.s16 	%rs20, %rs2, %rs24;
	selp.b16 	%rs11, %rs20, %rs24, %p15;
	add.s16 	%rs25, %rs25, %rs24;
	setp.lt.s16 	%p16, %rs25, %rs2;
	mov.u16 	%rs24, %rs11;
	@%p16 bra 	$L__BB3_13;
	bra.uni 	$L__BB3_16;
$L__BB3_14:
	mov.b16 	%rs23, 0;
$L__BB3_15:
	cvt.s32.s16 	%r105, %rs24;
	shl.b32 	%r106, %r122, %r105;
	rem.u32 	%r122, %r106, %r38;
	sub.s32 	%r107, %r27, %r105;
	setp.lt.s32 	%p17, %r107, %r35;
	sub.s16 	%rs22, %rs1, %rs24;
	selp.b16 	%rs7, %rs22, %rs24, %p17;
	add.s16 	%rs23, %rs23, %rs24;
	setp.lt.s16 	%p18, %rs23, %rs1;
	mov.u16 	%rs24, %rs7;
	@%p18 bra 	$L__BB3_15;
$L__BB3_16:
	st.global.u32 	[%rd5], %r122;
$L__BB3_17:
	setp.eq.s16 	%p19, %rs13, 0;
	@%p19 bra 	$L__BB3_19;
	ld.param.u32 	%r113, [_Z16MulSMINTTKernel2PjS_S_iiiiiib_param_3];
	ld.global.u32 	%r108, [%rd5];
	cvt.s32.s16 	%r109, %r7;
	sub.s32 	%r110, %r113, %r109;
	rem.s32 	%r111, %r110, %r113;
	mul.wide.s32 	%rd27, %r111, 4;
	add.s64 	%rd28, %rd3, %rd27;
	st.global.u32 	[%rd28], %r108;
	bra.uni 	$L__BB3_20;
$L__BB3_19:
	ld.global.u32 	%r112, [%rd5];
	st.global.u32 	[%rd4], %r112;
$L__BB3_20:
	ret;

}


// ===== COMPILED SASS (sm_100) =====

	.target	sm_100

	.elftype	@"ET_EXEC"


//--------------------- .note.nv.tkinfo           --------------------------
	.section	.note.nv.tkinfo,"",@"SHT_NOTE"
	.sectionflags	@"SHF_NOTE_NV_TKINFO"
	.tkinfo
        /*0018*/ 	.word	0x00000002
        /*0030*/ 	.string	""
        /*0030*/ 	.string	"ptxas"
        /*0030*/ 	.string	"Cuda compilation tools, release 13.0, V13.0.88"
        /*0030*/ 	.string	"Build cuda_13.0.r13.0/compiler.36424714_0"
        /*0030*/ 	.string	"-arch sm_100 -m 64 "



//--------------------- .note.nv.cuinfo           --------------------------
	.section	.note.nv.cuinfo,"",@"SHT_NOTE"
	.sectionflags	@"SHF_NOTE_NV_CUINFO"
        /*0018*/ 	.short	0x0002
        /*001a*/ 	.short	0x0064
        /*001c*/ 	.short	0x0082
	.zero		2


//--------------------- .nv.info                  --------------------------
	.section	.nv.info,"",@"SHT_CUDA_INFO"
	.align	4


	//----- nvinfo : EIATTR_REGCOUNT
	.align		4
        /*0000*/ 	.byte	0x04, 0x2f
        /*0002*/ 	.short	(.L_1 - .L_0)
	.align		4
.L_0:
        /*0004*/ 	.word	index@(_Z15MulSMNTTKernel1PjS_S_iiiib)
        /*0008*/ 	.word	0x00000020


	//----- nvinfo : EIATTR_FRAME_SIZE
	.align		4
.L_1:
        /*000c*/ 	.byte	0x04, 0x11
        /*000e*/ 	.short	(.L_3 - .L_2)
	.align		4
.L_2:
        /*0010*/ 	.word	index@($__internal_2_$__cuda_sm3x_div_rn_noftz_f32_slowpath)
        /*0014*/ 	.word	0x00000000


	//----- nvinfo : EIATTR_FRAME_SIZE
	.align		4
.L_3:
        /*0018*/ 	.byte	0x04, 0x11
        /*001a*/ 	.short	(.L_5 - .L_4)
	.align		4
.L_4:
        /*001c*/ 	.word	index@(_Z15MulSMNTTKernel1PjS_S_iiiib)
        /*0020*/ 	.word	0x00000000


	//----- nvinfo : EIATTR_REGCOUNT
	.align		4
.L_5:
        /*0024*/ 	.byte	0x04, 0x2f
        /*0026*/ 	.short	(.L_7 - .L_6)
	.align		4
.L_6:
        /*0028*/ 	.word	index@(_Z15MulSMNTTKernel2PjS_S_iiiiib)
        /*002c*/ 	.word	0x00000020


	//----- nvinfo : EIATTR_FRAME_SIZE
	.align		4
.L_7:
        /*0030*/ 	.byte	0x04, 0x11
        /*0032*/ 	.short	(.L_9 - .L_8)
	.align		4
.L_8:
        /*0034*/ 	.word	index@(_Z15MulSMNTTKernel2PjS_S_iiiiib)
        /*0038*/ 	.word	0x00000000


	//----- nvinfo : EIATTR_REGCOUNT
	.align		4
.L_9:
        /*003c*/ 	.byte	0x04, 0x2f
        /*003e*/ 	.short	(.L_11 - .L_10)
	.align		4
.L_10:
        /*0040*/ 	.word	index@(_Z16MulSMINTTKernel1PjS_S_iiiiiibb)
        /*0044*/ 	.word	0x0000001c


	//----- nvinfo : EIATTR_FRAME_SIZE
	.align		4
.L_11:
        /*0048*/ 	.byte	0x04, 0x11
        /*004a*/ 	.short	(.L_13 - .L_12)
	.align		4
.L_12:
        /*004c*/ 	.word	index@($__internal_1_$__cuda_sm3x_div_rn_noftz_f32_slowpath)
        /*0050*/ 	.word	0x00000000


	//----- nvinfo : EIATTR_FRAME_SIZE
	.align		4
.L_13:
        /*0054*/ 	.byte	0x04, 0x11
        /*0056*/ 	.short	(.L_15 - .L_14)
	.align		4
.L_14:
        /*0058*/ 	.word	index@(_Z16MulSMINTTKernel1PjS_S_iiiiiibb)
        /*005c*/ 	.word	0x00000000


	//----- nvinfo : EIATTR_REGCOUNT
	.align		4
.L_15:
        /*0060*/ 	.byte	0x04, 0x2f
        /*0062*/ 	.short	(.L_17 - .L_16)
	.align		4
.L_16:
        /*0064*/ 	.word	index@(_Z16MulSMINTTKernel2PjS_S_iiiiiib)
        /*0068*/ 	.word	0x0000001e


	//----- nvinfo : EIATTR_FRAME_SIZE
	.align		4
.L_17:
        /*006c*/ 	.byte	0x04, 0x11
        /*006e*/ 	.short	(.L_19 - .L_18)
	.align		4
.L_18:
        /*0070*/ 	.word	index@($__internal_0_$__cuda_sm3x_div_rn_noftz_f32_slowpath)
        /*0074*/ 	.word	0x00000000


	//----- nvinfo : EIATTR_FRAME_SIZE
	.align		4
.L_19:
        /*0078*/ 	.byte	0x04, 0x11
        /*007a*/ 	.short	(.L_21 - .L_20)
	.align		4
.L_20:
        /*007c*/ 	.word	index@(_Z16MulSMINTTKernel2PjS_S_iiiiiib)
        /*0080*/ 	.word	0x00000000


	//----- nvinfo : EIATTR_MIN_STACK_SIZE
	.align		4
.L_21:
        /*0084*/ 	.byte	0x04, 0x12
        /*0086*/ 	.short	(.L_23 - .L_22)
	.align		4
.L_22:
        /*0088*/ 	.word	index@(_Z16MulSMINTTKernel2PjS_S_iiiiiib)
        /*008c*/ 	.word	0x00000000


	//----- nvinfo : EIATTR_MIN_STACK_SIZE
	.align		4
.L_23:
        /*0090*/ 	.byte	0x04, 0x12
        /*0092*/ 	.short	(.L_25 - .L_24)
	.align		4
.L_24:
        /*0094*/ 	.word	index@(_Z16MulSMINTTKernel1PjS_S_iiiiiibb)
        /*0098*/ 	.word	0x00000000


	//----- nvinfo : EIATTR_MIN_STACK_SIZE
	.align		4
.L_25:
        /*009c*/ 	.byte	0x04, 0x12
        /*009e*/ 	.short	(.L_27 - .L_26)
	.align		4
.L_26:
        /*00a0*/ 	.word	index@(_Z15MulSMNTTKernel2PjS_S_iiiiib)
        /*00a4*/ 	.word	0x00000000


	//----- nvinfo : EIATTR_MIN_STACK_SIZE
	.align		4
.L_27:
        /*00a8*/ 	.byte	0x04, 0x12
        /*00aa*/ 	.short	(.L_29 - .L_28)
	.align		4
.L_28:
        /*00ac*/ 	.word	index@(_Z15MulSMNTTKernel1PjS_S_iiiib)
        /*00b0*/ 	.word	0x00000000
.L_29:


//--------------------- .nv.compat                --------------------------
	.section	.nv.compat,"",@"SHT_CUDA_COMPAT_INFO"
	.align	4
        /*0000*/ 	.byte	0x02, 0x09, 0x00, 0x00, 0x02, 0x02, 0x01, 0x00, 0x02, 0x05, 0x05, 0x00, 0x03, 0x07, 0x01, 0x01
        /*0010*/ 	.byte	0x02, 0x03, 0x00, 0x00, 0x02, 0x06, 0x01, 0x00, 0x04, 0x0b, 0x08, 0x00, 0x01, 0x00, 0x00, 0x00
        /*0020*/ 	.byte	0x00, 0x00, 0x00, 0x00


//--------------------- .nv.info._Z16MulSMINTTKernel2PjS_S_iiiiiib --------------------------
	.section	.nv.info._Z16MulSMINTTKernel2PjS_S_iiiiiib,"",@"SHT_CUDA_INFO"
	.sectionflags	@""
	.align	4


	//----- nvinfo : EIATTR_CUDA_API_VERSION
	.align		4
        /*0000*/ 	.byte	0x04, 0x37
        /*0002*/ 	.short	(.L_31 - .L_30)
.L_30:
        /*0004*/ 	.word	0x00000082


	//----- nvinfo : EIATTR_KPARAM_INFO
	.align		4
.L_31:
        /*0008*/ 	.byte	0x04, 0x17
        /*000a*/ 	.short	(.L_33 - .L_32)
.L_32:
        /*000c*/ 	.word	0x00000000
        /*0010*/ 	.short	0x0009
        /*0012*/ 	.short	0x0030
        /*0014*/ 	.byte	0x00, 0xf0, 0x05, 0x00


	//----- nvinfo : EIATTR_KPARAM_INFO
	.align		4
.L_33:
        /*0018*/ 	.byte	0x04, 0x17
        /*001a*/ 	.short	(.L_35 - .L_34)
.L_34:
        /*001c*/ 	.word	0x00000000
        /*0020*/ 	.short	0x0008
        /*0022*/ 	.short	0x002c
        /*0024*/ 	.byte	0x00, 0xf0, 0x11, 0x00


	//----- nvinfo : EIATTR_KPARAM_INFO
	.align		4
.L_35:
        /*0028*/ 	.byte	0x04, 0x17
        /*002a*/ 	.short	(.L_37 - .L_36)
.L_36:
        /*002c*/ 	.word	0x00000000
        /*0030*/ 	.short	0x0007
        /*0032*/ 	.short	0x0028
        /*0034*/ 	.byte	0x00, 0xf0, 0x11, 0x00


	//----- nvinfo : EIATTR_KPARAM_INFO
	.align		4
.L_37:
        /*0038*/ 	.byte	0x04, 0x17
        /*003a*/ 	.short	(.L_39 - .L_38)
.L_38:
        /*003c*/ 	.word	0x00000000
        /*0040*/ 	.short	0x0006
        /*0042*/ 	.short	0x0024
        /*0044*/ 	.byte	0x00, 0xf0, 0x11, 0x00


	//----- nvinfo : EIATTR_KPARAM_INFO
	.align		4
.L_39:
        /*0048*/ 	.byte	0x04, 0x17
        /*004a*/ 	.short	(.L_41 - .L_40)
.L_40:
        /*004c*/ 	.word	0x00000000
        /*0050*/ 	.short	0x0005
        /*0052*/ 	.short	0x0020
        /*0054*/ 	.byte	0x00, 0xf0, 0x11, 0x00


	//----- nvinfo : EIATTR_KPARAM_INFO
	.align		4
.L_41:
        /*0058*/ 	.byte	0x04, 0x17
        /*005a*/ 	.short	(.L_43 - .L_42)
.L_42:
        /*005c*/ 	.word	0x00000000
        /*0060*/ 	.short	0x0004
        /*0062*/ 	.short	0x001c
        /*0064*/ 	.byte	0x00, 0xf0, 0x11, 0x00


	//----- nvinfo : EIATTR_KPARAM_INFO
	.align		4
.L_43:
        /*0068*/ 	.byte	0x04, 0x17
        /*006a*/ 	.short	(.L_45 - .L_44)
.L_44:
        /*006c*/ 	.word	0x00000000
        /*0070*/ 	.short	0x0003
        /*0072*/ 	.short	0x0018
        /*0074*/ 	.byte	0x00, 0xf0, 0x11, 0x00


	//----- nvinfo : EIATTR_KPARAM_INFO
	.align		4
.L_45:
        /*0078*/ 	.byte	0x04, 0x17
        /*007a*/ 	.short	(.L_47 - .L_46)
.L_46:
        /*007c*/ 	.word	0x00000000
        /*0080*/ 	.short	0x0002
        /*0082*/ 	.short	0x0010
        /*0084*/ 	.byte	0x00, 0xf5, 0x21, 0x00


	//----- nvinfo : EIATTR_KPARAM_INFO
	.align		4
.L_47:
        /*0088*/ 	.byte	0x04, 0x17
        /*008a*/ 	.short	(.L_49 - .L_48)
.L_48:
        /*008c*/ 	.word	0x00000000
        /*0090*/ 	.short	0x0001
        /*0092*/ 	.short	0x0008
        /*0094*/ 	.byte	0x00, 0xf5, 0x21, 0x00


	//----- nvinfo : EIATTR_KPARAM_INFO
	.align		4
.L_49:
        /*0098*/ 	.byte	0x04, 0x17
        /*009a*/ 	.short	(.L_51 - .L_50)
.L_50:
        /*009c*/ 	.word	0x00000000
        /*00a0*/ 	.short	0x0000
        /*00a2*/ 	.short	0x0000
        /*00a4*/ 	.byte	0x00, 0xf5, 0x21, 0x00


	//----- nvinfo : EIATTR_SPARSE_MMA_MASK
	.align		4
.L_51:
        /*00a8*/ 	.byte	0x03, 0x50
        /*00aa*/ 	.short	0x0000


	//----- nvinfo : EIATTR_MAXREG_COUNT
	.align		4
        /*00ac*/ 	.byte	0x03, 0x1b
        /*00ae*/ 	.short	0x00ff


	//----- nvinfo : EIATTR_NUM_BARRIERS
	.align		4
        /*00b0*/ 	.byte	0x02, 0x4c
        /*00b2*/ 	.byte	0x01
	.zero		1


	//----- nvinfo : EIATTR_MERCURY_ISA_VERSION
	.align		4
        /*00b4*/ 	.byte	0x03, 0x5f
        /*00b6*/ 	.short	0x0101


	//----- nvinfo : EIATTR_VRC_CTA_INIT_COUNT
	.align		4
        /*00b8*/ 	.byte	0x02, 0x4a
	.zero		1
	.zero		1


	//----- nvinfo : EIATTR_EXIT_INSTR_OFFSETS
	.align		4
        /*00bc*/ 	.byte	0x04, 0x1c
        /*00be*/ 	.short	(.L_53 - .L_52)


	//   ....[0]....
.L_52:
        /*00c0*/ 	.word	0x00000040


	//   ....[1]....
        /*00c4*/ 	.word	0x00001520


	//   ....[2]....
        /*00c8*/ 	.word	0x00001550


	//----- nvinfo : EIATTR_CRS_STACK_SIZE
	.align		4
.L_53:
        /*00cc*/ 	.byte	0x04, 0x1e
        /*00ce*/ 	.short	(.L_55 - .L_54)
.L_54:
        /*00d0*/ 	.word	0x00000000


	//----- nvinfo : EIATTR_CBANK_PARAM_SIZE
	.align		4
.L_55:
        /*00d4*/ 	.byte	0x03, 0x19
        /*00d6*/ 	.short	0x0031


	//----- nvinfo : EIATTR_PARAM_CBANK
	.align		4
        /*00d8*/ 	.byte	0x04, 0x0a
        /*00da*/ 	.short	(.L_57 - .L_56)
	.align		4
.L_56:
        /*00dc*/ 	.word	index@(.nv.constant0._Z16MulSMINTTKernel2PjS_S_iiiiiib)
        /*00e0*/ 	.short	0x0380
        /*00e2*/ 	.short	0x0031


	//----- nvinfo : EIATTR_SW_WAR
	.align		4
.L_57:
        /*00e4*/ 	.byte	0x04, 0x36
        /*00e6*/ 	.short	(.L_59 - .L_58)
.L_58:
        /*00e8*/ 	.word	0x00000008
.L_59:


//--------------------- .nv.info._Z16MulSMINTTKernel1PjS_S_iiiiiibb --------------------------
	.section	.nv.info._Z16MulSMINTTKernel1PjS_S_iiiiiibb,"",@"SHT_CUDA_INFO"
	.sectionflags	@""
	.align	4


	//----- nvinfo : EIATTR_CUDA_API_VERSION
	.align		4
        /*0000*/ 	.byte	0x04, 0x37
        /*0002*/ 	.short	(.L_61 - .L_60)
.L_60:
        /*0004*/ 	.word	0x00000082


	//----- nvinfo : EIATTR_KPARAM_INFO
	.align		4
.L_61:
        /*0008*/ 	.byte	0x04, 0x17
        /*000a*/ 	.short	(.L_63 - .L_62)
.L_62:
        /*000c*/ 	.word	0x00000000
        /*0010*/ 	.short	0x000a
        /*0012*/ 	.short	0x0031
        /*0014*/ 	.byte	0x00, 0xf0, 0x05, 0x00


	//----- nvinfo : EIATTR_KPARAM_INFO
	.align		4
.L_63:
        /*0018*/ 	.byte	0x04, 0x17
        /*001a*/ 	.short	(.L_65 - .L_64)
.L_64:
        /*001c*/ 	.word	0x00000000
        /*0020*/ 	.short	0x0009
        /*0022*/ 	.short	0x0030
        /*0024*/ 	.byte	0x00, 0xf0, 0x05, 0x00


	//----- nvinfo : EIATTR_KPARAM_INFO
	.align		4
.L_65:
        /*0028*/ 	.byte	0x04, 0x17
        /*002a*/ 	.short	(.L_67 - .L_66)
.L_66:
        /*002c*/ 	.word	0x00000000
        /*0030*/ 	.short	0x0008
        /*0032*/ 	.short	0x002c
        /*0034*/ 	.byte	0x00, 0xf0, 0x11, 0x00


	//----- nvinfo : EIATTR_KPARAM_INFO
	.align		4
.L_67:
        /*0038*/ 	.byte	0x04, 0x17
        /*003a*/ 	.short	(.L_69 - .L_68)
.L_68:
        /*003c*/ 	.word	0x00000000
        /*0040*/ 	.short	0x0007
        /*0042*/ 	.short	0x0028
        /*0044*/ 	.byte	0x00, 0xf0, 0x11, 0x00


	//----- nvinfo : EIATTR_KPARAM_INFO
	.align		4
.L_69:
        /*0048*/ 	.byte	0x04, 0x17
        /*004a*/ 	.short	(.L_71 - .L_70)
.L_70:
        /*004c*/ 	.word	0x00000000
        /*0050*/ 	.short	0x0006
        /*0052*/ 	.short	0x0024
        /*0054*/ 	.byte	0x00, 0xf0, 0x11, 0x00


	//----- nvinfo : EIATTR_KPARAM_INFO
	.align		4
.L_71:
        /*0058*/ 	.byte	0x04, 0x17
        /*005a*/ 	.short	(.L_73 - .L_72)
.L_72:
        /*005c*/ 	.word	0x00000000
        /*0060*/ 	.short	0x0005
        /*0062*/ 	.short	0x0020
        /*0064*/ 	.byte	0x00, 0xf0, 0x11, 0x00


	//----- nvinfo : EIATTR_KPARAM_INFO
	.align		4
.L_73:
        /*0068*/ 	.byte	0x04, 0x17
        /*006a*/ 	.short	(.L_75 - .L_74)
.L_74:
        /*006c*/ 	.word	0x00000000
        /*0070*/ 	.short	0x0004
        /*0072*/ 	.short	0x001c
        /*0074*/ 	.byte	0x00, 0xf0, 0x11, 0x00


	//----- nvinfo : EIATTR_KPARAM_INFO
	.align		4
.L_75:
        /*0078*/ 	.byte	0x04, 0x17
        /*007a*/ 	.short	(.L_77 - .L_76)
.L_76:
        /*007c*/ 	.word	0x00000000
        /*0080*/ 	.short	0x0003
        /*0082*/ 	.short	0x0018
        /*0084*/ 	.byte	0x00, 0xf0, 0x11, 0x00


	//----- nvinfo : EIATTR_KPARAM_INFO
	.align		4
.L_77:
        /*0088*/ 	.byte	0x04, 0x17
        /*008a*/ 	.short	(.L_79 - .L_78)
.L_78:
        /*008c*/ 	.word	0x00000000
        /*0090*/ 	.short	0x0002
        /*0092*/ 	.short	0x0010
        /*0094*/ 	.byte	0x00, 0xf5, 0x21, 0x00


	//----- nvinfo : EIATTR_KPARAM_INFO
	.align		4
.L_79:
        /*0098*/ 	.byte	0x04, 0x17
        /*009a*/ 	.short	(.L_81 - .L_80)
.L_80:
        /*009c*/ 	.word	0x00000000
        /*00a0*/ 	.short	0x0001
        /*00a2*/ 	.short	0x0008
        /*00a4*/ 	.byte	0x00, 0xf5, 0x21, 0x00


	//----- nvinfo : EIATTR_KPARAM_INFO
	.align		4
.L_81:
        /*00a8*/ 	.byte	0x04, 0x17
        /*00aa*/ 	.short	(.L_83 - .L_82)
.L_82:
        /*00ac*/ 	.word	0x00000000
        /*00b0*/ 	.short	0x0000
        /*00b2*/ 	.short	0x0000
        /*00b4*/ 	.byte	0x00, 0xf5, 0x21, 0x00


	//----- nvinfo : EIATTR_SPARSE_MMA_MASK
	.align		4
.L_83:
        /*00b8*/ 	.byte	0x03, 0x50
        /*00ba*/ 	.short	0x0000


	//----- nvinfo : EIATTR_MAXREG_COUNT
	.align		4
        /*00bc*/ 	.byte	0x03, 0x1b
        /*00be*/ 	.short	0x00ff


	//----- nvinfo : EIATTR_NUM_BARRIERS
	.align		4
        /*00c0*/ 	.byte	0x02, 0x4c
        /*00c2*/ 	.byte	0x01
	.zero		1


	//----- nvinfo : EIATTR_MERCURY_ISA_VERSION
	.align		4
        /*00c4*/ 	.byte	0x03, 0x5f
        /*00c6*/ 	.short	0x0101


	//----- nvinfo : EIATTR_VRC_CTA_INIT_COUNT
	.align		4
        /*00c8*/ 	.byte	0x02, 0x4a
	.zero		1
	.zero		1


	//----- nvinfo : EIATTR_EXIT_INSTR_OFFSETS
	.align		4
        /*00cc*/ 	.byte	0x04, 0x1c
        /*00ce*/ 	.short	(.L_85 - .L_84)


	//   ....[0]....
.L_84:
        /*00d0*/ 	.word	0x000002b0


	//   ....[1]....
        /*00d4*/ 	.word	0x00001620


	//   ....[2]....
        /*00d8*/ 	.word	0x00001650


	//   ....[3]....
        /*00dc*/ 	.word	0x00001680


	//----- nvinfo : EIATTR_CRS_STACK_SIZE
	.align		4
.L_85:
        /*00e0*/ 	.byte	0x04, 0x1e
        /*00e2*/ 	.short	(.L_87 - .L_86)
.L_86:
        /*00e4*/ 	.word	0x00000000


	//----- nvinfo : EIATTR_CBANK_PARAM_SIZE
	.align		4
.L_87:
        /*00e8*/ 	.byte	0x03, 0x19
        /*00ea*/ 	.short	0x0032


	//----- nvinfo : EIATTR_PARAM_CBANK
	.align		4
        /*00ec*/ 	.byte	0x04, 0x0a
        /*00ee*/ 	.short	(.L_89 - .L_88)
	.align		4
.L_88:
        /*00f0*/ 	.word	index@(.nv.constant0._Z16MulSMINTTKernel1PjS_S_iiiiiibb)
        /*00f4*/ 	.short	0x0380
        /*00f6*/ 	.short	0x0032


	//----- nvinfo : EIATTR_SW_WAR
	.align		4
.L_89:
        /*00f8*/ 	.byte	0x04, 0x36
        /*00fa*/ 	.short	(.L_91 - .L_90)
.L_90:
        /*00fc*/ 	.word	0x00000008
.L_91:


//--------------------- .nv.info._Z15MulSMNTTKernel2PjS_S_iiiiib --------------------------
	.section	.nv.info._Z15MulSMNTTKernel2PjS_S_iiiiib,"",@"SHT_CUDA_INFO"
	.sectionflags	@""
	.align	4


	//----- nvinfo : EIATTR_CUDA_API_VERSION
	.align		4
        /*0000*/ 	.byte	0x04, 0x37
        /*0002*/ 	.short	(.L_93 - .L_92)
.L_92:
        /*0004*/ 	.word	0x00000082


	//----- nvinfo : EIATTR_KPARAM_INFO
	.align		4
.L_93:
        /*0008*/ 	.byte	0x04, 0x17
        /*000a*/ 	.short	(.L_95 - .L_94)
.L_94:
        /*000c*/ 	.word	0x00000000
        /*0010*/ 	.short	0x0008
        /*0012*/ 	.short	0x002c
        /*0014*/ 	.byte	0x00, 0xf0, 0x05, 0x00


	//----- nvinfo : EIATTR_KPARAM_INFO
	.align		4
.L_95:
        /*0018*/ 	.byte	0x04, 0x17
        /*001a*/ 	.short	(.L_97 - .L_96)
.L_96:
        /*001c*/ 	.word	0x00000000
        /*0020*/ 	.short	0x0007
        /*0022*/ 	.short	0x0028
        /*0024*/ 	.byte	0x00, 0xf0, 0x11, 0x00


	//----- nvinfo : EIATTR_KPARAM_INFO
	.align		4
.L_97:
        /*0028*/ 	.byte	0x04, 0x17
        /*002a*/ 	.short	(.L_99 - .L_98)
.L_98:
        /*002c*/ 	.word	0x00000000
        /*0030*/ 	.short	0x0006
        /*0032*/ 	.short	0x0024
        /*0034*/ 	.byte	0x00, 0xf0, 0x11, 0x00


	//----- nvinfo : EIATTR_KPARAM_INFO
	.align		4
.L_99:
        /*0038*/ 	.byte	0x04, 0x17
        /*003a*/ 	.short	(.L_101 - .L_100)
.L_100:
        /*003c*/ 	.word	0x00000000
        /*0040*/ 	.short	0x0005
        /*0042*/ 	.short	0x0020
        /*0044*/ 	.byte	0x00, 0xf0, 0x11, 0x00


	//----- nvinfo : EIATTR_KPARAM_INFO
	.align		4
.L_101:
        /*0048*/ 	.byte	0x04, 0x17
        /*004a*/ 	.short	(.L_103 - .L_102)
.L_102:
        /*004c*/ 	.word	0x00000000
        /*0050*/ 	.short	0x0004
        /*0052*/ 	.short	0x001c
        /*0054*/ 	.byte	0x00, 0xf0, 0x11, 0x00


	//----- nvinfo : EIATTR_KPARAM_INFO
	.align		4
.L_103:
        /*0058*/ 	.byte	0x04, 0x17
        /*005a*/ 	.short	(.L_105 - .L_104)
.L_104:
        /*005c*/ 	.word	0x00000000
        /*0060*/ 	.short	0x0003
        /*0062*/ 	.short	0x0018
        /*0064*/ 	.byte	0x00, 0xf0, 0x11, 0x00


	//----- nvinfo : EIATTR_KPARAM_INFO
	.align		4
.L_105:
        /*0068*/ 	.byte	0x04, 0x17
        /*006a*/ 	.short	(.L_107 - .L_106)
.L_106:
        /*006c*/ 	.word	0x00000000
        /*0070*/ 	.short	0x0002
        /*0072*/ 	.short	0x0010
        /*0074*/ 	.byte	0x00, 0xf5, 0x21, 0x00


	//----- nvinfo : EIATTR_KPARAM_INFO
	.align		4
.L_107:
        /*0078*/ 	.byte	0x04, 0x17
        /*007a*/ 	.short	(.L_109 - .L_108)
.L_108:
        /*007c*/ 	.word	0x00000000
        /*0080*/ 	.short	0x0001
        /*0082*/ 	.short	0x0008
        /*0084*/ 	.byte	0x00, 0xf5, 0x21, 0x00


	//----- nvinfo : EIATTR_KPARAM_INFO
	.align		4
.L_109:
        /*0088*/ 	.byte	0x04, 0x17
        /*008a*/ 	.short	(.L_111 - .L_110)
.L_110:
        /*008c*/ 	.word	0x00000000
        /*0090*/ 	.short	0x0000
        /*0092*/ 	.short	0x0000
        /*0094*/ 	.byte	0x00, 0xf5, 0x21, 0x00


	//----- nvinfo : EIATTR_SPARSE_MMA_MASK
	.align		4
.L_111:
        /*0098*/ 	.byte	0x03, 0x50
        /*009a*/ 	.short	0x0000


	//----- nvinfo : EIATTR_MAXREG_COUNT
	.align		4
        /*009c*/ 	.byte	0x03, 0x1b
        /*009e*/ 	.short	0x00ff


	//----- nvinfo : EIATTR_NUM_BARRIERS
	.align		4
        /*00a0*/ 	.byte	0x02, 0x4c
        /*00a2*/ 	.byte	0x01
	.zero		1


	//----- nvinfo : EIATTR_MERCURY_ISA_VERSION
	.align		4
        /*00a4*/ 	.byte	0x03, 0x5f
        /*00a6*/ 	.short	0x0101


	//----- nvinfo : EIATTR_VRC_CTA_INIT_COUNT
	.align		4
        /*00a8*/ 	.byte	0x02, 0x4a
	.zero		1
	.zero		1


	//----- nvinfo : EIATTR_EXIT_INSTR_OFFSETS
	.align		4
        /*00ac*/ 	.byte	0x04, 0x1c
        /*00ae*/ 	.short	(.L_113 - .L_112)


	//   ....[0]....
.L_112:
        /*00b0*/ 	.word	0x00000040


	//   ....[1]....
        /*00b4*/ 	.word	0x00000890


	//----- nvinfo : EIATTR_CBANK_PARAM_SIZE
	.align		4
.L_113:
        /*00b8*/ 	.byte	0x03, 0x19
        /*00ba*/ 	.short	0x002d


	//----- nvinfo : EIATTR_PARAM_CBANK
	.align		4
        /*00bc*/ 	.byte	0x04, 0x0a
        /*00be*/ 	.short	(.L_115 - .L_114)
	.align		4
.L_114:
        /*00c0*/ 	.word	index@(.nv.constant0._Z15MulSMNTTKernel2PjS_S_iiiiib)
        /*00c4*/ 	.short	0x0380
        /*00c6*/ 	.short	0x002d


	//----- nvinfo : EIATTR_SW_WAR
	.align		4
.L_115:
        /*00c8*/ 	.byte	0x04, 0x36
        /*00ca*/ 	.short	(.L_117 - .L_116)
.L_116:
        /*00cc*/ 	.word	0x00000008
.L_117:


//--------------------- .nv.info._Z15MulSMNTTKernel1PjS_S_iiiib --------------------------
	.section	.nv.info._Z15MulSMNTTKernel1PjS_S_iiiib,"",@"SHT_CUDA_INFO"
	.sectionflags	@""
	.align	4


	//----- nvinfo : EIATTR_CUDA_API_VERSION
	.align		4
        /*0000*/ 	.byte	0x04, 0x37
        /*0002*/ 	.short	(.L_119 - .L_118)
.L_118:
        /*0004*/ 	.word	0x00000082


	//----- nvinfo : EIATTR_KPARAM_INFO
	.align		4
.L_119:
        /*0008*/ 	.byte	0x04, 0x17
        /*000a*/ 	.short	(.L_121 - .L_120)
.L_120:
        /*000c*/ 	.word	0x00000000
        /*0010*/ 	.short	0x0007
        /*0012*/ 	.short	0x0028
        /*0014*/ 	.byte	0x00, 0xf0, 0x05, 0x00


	//----- nvinfo : EIATTR_KPARAM_INFO
	.align		4
.L_121:
        /*0018*/ 	.byte	0x04, 0x17
        /*001a*/ 	.short	(.L_123 - .L_122)
.L_122:
        /*001c*/ 	.word	0x00000000
        /*0020*/ 	.short	0x0006
        /*0022*/ 	.short	0x0024
        /*0024*/ 	.byte	0x00, 0xf0, 0x11, 0x00


	//----- nvinfo : EIATTR_KPARAM_INFO
	.align		4
.L_123:
        /*0028*/ 	.byte	0x04, 0x17
        /*002a*/ 	.short	(.L_125 - .L_124)
.L_124:
        /*002c*/ 	.word	0x00000000
        /*0030*/ 	.short	0x0005
        /*0032*/ 	.short	0x0020
        /*0034*/ 	.byte	0x00, 0xf0, 0x11, 0x00


	//----- nvinfo : EIATTR_KPARAM_INFO
	.align		4
.L_125:
        /*0038*/ 	.byte	0x04, 0x17
        /*003a*/ 	.short	(.L_127 - .L_126)
.L_126:
        /*003c*/ 	.word	0x00000000
        /*0040*/ 	.short	0x0004
        /*0042*/ 	.short	0x001c
        /*0044*/ 	.byte	0x00, 0xf0, 0x11, 0x00


	//----- nvinfo : EIATTR_KPARAM_INFO
	.align		4
.L_127:
        /*0048*/ 	.byte	0x04, 0x17
        /*004a*/ 	.short	(.L_129 - .L_128)
.L_128:
        /*004c*/ 	.word	0x00000000
        /*0050*/ 	.short	0x0003
        /*0052*/ 	.short	0x0018
        /*0054*/ 	.byte	0x00, 0xf0, 0x11, 0x00


	//----- nvinfo : EIATTR_KPARAM_INFO
	.align		4
.L_129:
        /*0058*/ 	.byte	0x04, 0x17
        /*005a*/ 	.short	(.L_131 - .L_130)
.L_130:
        /*005c*/ 	.word	0x00000000
        /*0060*/ 	.short	0x0002
        /*0062*/ 	.short	0x0010
        /*0064*/ 	.byte	0x00, 0xf5, 0x21, 0x00


	//----- nvinfo : EIATTR_KPARAM_INFO
	.align		4
.L_131:
        /*0068*/ 	.byte	0x04, 0x17
        /*006a*/ 	.short	(.L_133 - .L_132)
.L_132:
        /*006c*/ 	.word	0x00000000
        /*0070*/ 	.short	0x0001
        /*0072*/ 	.short	0x0008
        /*0074*/ 	.byte	0x00, 0xf5, 0x21, 0x00


	//----- nvinfo : EIATTR_KPARAM_INFO
	.align		4
.L_133:
        /*0078*/ 	.byte	0x04, 0x17
        /*007a*/ 	.short	(.L_135 - .L_134)
.L_134:
        /*007c*/ 	.word	0x00000000
        /*0080*/ 	.short	0x0000
        /*0082*/ 	.short	0x0000
        /*0084*/ 	.byte	0x00, 0xf5, 0x21, 0x00


	//----- nvinfo : EIATTR_SPARSE_MMA_MASK
	.align		4
.L_135:
        /*0088*/ 	.byte	0x03, 0x50
        /*008a*/ 	.short	0x0000


	//----- nvinfo : EIATTR_MAXREG_COUNT
	.align		4
        /*008c*/ 	.byte	0x03, 0x1b
        /*008e*/ 	.short	0x00ff


	//----- nvinfo : EIATTR_NUM_BARRIERS
	.align		4
        /*0090*/ 	.byte	0x02, 0x4c
        /*0092*/ 	.byte	0x01
	.zero		1


	//----- nvinfo : EIATTR_MERCURY_ISA_VERSION
	.align		4
        /*0094*/ 	.byte	0x03, 0x5f
        /*0096*/ 	.short	0x0101


	//----- nvinfo : EIATTR_VRC_CTA_INIT_COUNT
	.align		4
        /*0098*/ 	.byte	0x02, 0x4a
	.zero		1
	.zero		1


	//----- nvinfo : EIATTR_EXIT_INSTR_OFFSETS
	.align		4
        /*009c*/ 	.byte	0x04, 0x1c
        /*009e*/ 	.short	(.L_137 - .L_136)


	//   ....[0]....
.L_136:
        /*00a0*/ 	.word	0x00000040


	//   ....[1]....
        /*00a4*/ 	.word	0x000012e0


	//----- nvinfo : EIATTR_CRS_STACK_SIZE
	.align		4
.L_137:
        /*00a8*/ 	.byte	0x04, 0x1e
        /*00aa*/ 	.short	(.L_139 - .L_138)
.L_138:
        /*00ac*/ 	.word	0x00000000


	//----- nvinfo : EIATTR_CBANK_PARAM_SIZE
	.align		4
.L_139:
        /*00b0*/ 	.byte	0x03, 0x19
        /*00b2*/ 	.short	0x0029


	//----- nvinfo : EIATTR_PARAM_CBANK
	.align		4
        /*00b4*/ 	.byte	0x04, 0x0a
        /*00b6*/ 	.short	(.L_141 - .L_140)
	.align		4
.L_140:
        /*00b8*/ 	.word	index@(.nv.constant0._Z15MulSMNTTKernel1PjS_S_iiiib)
        /*00bc*/ 	.short	0x0380
        /*00be*/ 	.short	0x0029


	//----- nvinfo : EIATTR_SW_WAR
	.align		4
.L_141:
        /*00c0*/ 	.byte	0x04, 0x36
        /*00c2*/ 	.short	(.L_143 - .L_142)
.L_142:
        /*00c4*/ 	.word	0x00000008
.L_143:


//--------------------- .nv.callgraph             --------------------------
	.section	.nv.callgraph,"",@"SHT_CUDA_CALLGRAPH"
	.align	4
	.sectionentsize	8
	.align		4
        /*0000*/ 	.word	0x00000000
	.align		4
        /*0004*/ 	.word	0xffffffff
	.align		4
        /*0008*/ 	.word	0x00000000
	.align		4
        /*000c*/ 	.word	0xfffffffe
	.align		4
        /*0010*/ 	.word	0x00000000
	.align		4
        /*0014*/ 	.word	0xfffffffd
	.align		4
        /*0018*/ 	.word	0x00000000
	.align		4
        /*001c*/ 	.word	0xfffffffc


//--------------------- .text._Z16MulSMINTTKernel2PjS_S_iiiiiib --------------------------
	.section	.text._Z16MulSMINTTKernel2PjS_S_iiiiiib,"ax",@progbits
	.align	128
        .global         _Z16MulSMINTTKernel2PjS_S_iiiiiib
        .type           _Z16MulSMINTTKernel2PjS_S_iiiiiib,@function
        .size           _Z16MulSMINTTKernel2PjS_S_iiiiiib,(.L_x_65 - _Z16MulSMINTTKernel2PjS_S_iiiiiib)
        .other          _Z16MulSMINTTKernel2PjS_S_iiiiiib,@"STO_CUDA_ENTRY STV_DEFAULT"
_Z16MulSMINTTKernel2PjS_S_iiiiiib:
.text._Z16MulSMINTTKernel2PjS_S_iiiiiib:
[----:B------:R-:W-:Y:S01]  /*0000*/  LDC R1, c[0x0][0x37c] ;  /* 0x0000df00ff017b82 */ /* 0x000fe20000000800 */
[----:B------:R-:W0:Y:S07]  /*0010*/  S2R R3, SR_TID.X ;  /* 0x0000000000037919 */ /* 0x000e2e0000002100 */
[----:B------:R-:W0:Y:S02]  /*0020*/  LDC R24, c[0x0][0x360] ;  /* 0x0000d800ff187b82 */ /* 0x000e240000000800 */
[----:B0-----:R-:W-:-:S13]  /*0030*/  ISETP.GE.U32.AND P0, PT, R3, R24, PT ;  /* 0x000000180300720c */ /* 0x001fda0003f06070 */
[----:B------:R-:W-:Y:S05]  /*0040*/  @P0 EXIT ;  /* 0x000000000000094d */ /* 0x000fea0003800000 */
[----:B------:R-:W0:Y:S01]  /*0050*/  LDCU UR4, c[0x0][0x370] ;  /* 0x00006e00ff0477ac */ /* 0x000e220008000800 */
[----:B------:R-:W-:Y:S02]  /*0060*/  IMAD.MOV.U32 R7, RZ, RZ, 0x3e055027 ;  /* 0x3e055027ff077424 */ /* 0x000fe400078e00ff */
[----:B------:R-:W-:Y:S02]  /*0070*/  HFMA2 R8, -RZ, RZ, 1.7978515625, 12480 ;  /* 0x3f317218ff087431 */ /* 0x000fe400000001ff */
[----:B------:R-:W-:Y:S01]  /*0080*/  IMAD.MOV.U32 R9, RZ, RZ, 0x7f800000 ;  /* 0x7f800000ff097424 */ /* 0x000fe200078e00ff */
[----:B------:R-:W1:Y:S01]  /*0090*/  S2R R6, SR_CTAID.X ;  /* 0x0000000000067919 */ /* 0x000e620000002500 */
[----:B------:R-:W-:Y:S01]  /*00a0*/  IMAD.MOV.U32 R11, RZ, RZ, 0x3fb8aa3b ;  /* 0x3fb8aa3bff0b7424 */ /* 0x000fe200078e00ff */
[----:B------:R-:W2:Y:S01]  /*00b0*/  LDCU.64 UR10, c[0x0][0x358] ;  /* 0x00006b00ff0a77ac */ /* 0x000ea20008000a00 */
[----:B0-----:R-:W-:-:S04]  /*00c0*/  I2FP.F32.U32 R2, UR4 ;  /* 0x0000000400027c45 */ /* 0x001fc80008201000 */
[C---:B------:R-:W-:Y:S01]  /*00d0*/  ISETP.GT.U32.AND P0, PT, R2.reuse, 0x7f7fffff, PT ;  /* 0x7f7fffff0200780c */ /* 0x040fe20003f04070 */
[----:B------:R-:W-:-:S05]  /*00e0*/  VIADD R0, R2, 0xc0d55555 ;  /* 0xc0d5555502007836 */ /* 0x000fca0000000000 */
[----:B------:R-:W-:-:S05]  /*00f0*/  LOP3.LUT R5, R0, 0xff800000, RZ, 0xc0, !PT ;  /* 0xff80000000057812 */ /* 0x000fca00078ec0ff */
[C---:B------:R-:W-:Y:S02]  /*0100*/  IMAD.IADD R0, R2.reuse, 0x1, -R5 ;  /* 0x0000000102007824 */ /* 0x040fe400078e0a05 */
[----:B------:R-:W-:Y:S02]  /*0110*/  FFMA R2, R2, R9, +INF ;  /* 0x7f80000002027423 */ /* 0x000fe40000000009 */
[----:B------:R-:W-:Y:S01]  /*0120*/  FADD R4, R0, -1 ;  /* 0xbf80000000047421 */ /* 0x000fe20000000000 */
[----:B------:R-:W-:-:S03]  /*0130*/  I2FP.F32.S32 R0, R5 ;  /* 0x0000000500007245 */ /* 0x000fc60000201400 */
[----:B------:R-:W-:Y:S02]  /*0140*/  FFMA R7, R4, -R7, 0.14084610342979431152 ;  /* 0x3e1039f604077423 */ /* 0x000fe40000000807 */
[----:B------:R-:W-:Y:S02]  /*0150*/  FFMA R0, R0, 1.1920928955078125e-07, RZ ;  /* 0x3400000000007823 */ /* 0x000fe400000000ff */
[----:B------:R-:W-:-:S04]  /*0160*/  FFMA R7, R4, R7, -0.12148627638816833496 ;  /* 0xbdf8cdcc04077423 */ /* 0x000fc80000000007 */
[----:B------:R-:W-:-:S04]  /*0170*/  FFMA R7, R4, R7, 0.13980610668659210205 ;  /* 0x3e0f295504077423 */ /* 0x000fc80000000007 */
[----:B------:R-:W-:-:S04]  /*0180*/  FFMA R7, R4, R7, -0.16684235632419586182 ;  /* 0xbe2ad8b904077423 */ /* 0x000fc80000000007 */
[----:B------:R-:W-:-:S04]  /*0190*/  FFMA R7, R4, R7, 0.20012299716472625732 ;  /* 0x3e4ced0b04077423 */ /* 0x000fc80000000007 */
[----:B------:R-:W-:-:S04]  /*01a0*/  FFMA R7, R4, R7, -0.24999669194221496582 ;  /* 0xbe7fff2204077423 */ /* 0x000fc80000000007 */
[----:B------:R-:W-:-:S04]  /*01b0*/  FFMA R7, R4, R7, 0.33333182334899902344 ;  /* 0x3eaaaa7804077423 */ /* 0x000fc80000000007 */
[----:B------:R-:W-:-:S04]  /*01c0*/  FFMA R7, R4, R7, -0.5 ;  /* 0xbf00000004077423 */ /* 0x000fc80000000007 */
[----:B------:R-:W-:-:S04]  /*01d0*/  FMUL R7, R4, R7 ;  /* 0x0000000704077220 */ /* 0x000fc80000400000 */
[----:B------:R-:W-:Y:S01]  /*01e0*/  FFMA R7, R4, R7, R4 ;  /* 0x0000000704077223 */ /* 0x000fe20000000004 */
[----:B------:R-:W-:-:S03]  /*01f0*/  FFMA R4, R11, -R8, 1 ;  /* 0x3f8000000b047423 */ /* 0x000fc60000000808 */
[----:B------:R-:W-:Y:S01]  /*0200*/  @!P0 FFMA R2, R0, 0.69314718246459960938, R7 ;  /* 0x3f31721800028823 */ /* 0x000fe20000000007 */
[----:B------:R-:W-:-:S03]  /*0210*/  FFMA R5, R4, R11, 1.4426950216293334961 ;  /* 0x3fb8aa3b04057423 */ /* 0x000fc6000000000b */
[----:B------:R-:W0:Y:S01]  /*0220*/  FCHK P0, R2, 0.69314718246459960938 ;  /* 0x3f31721802007902 */ /* 0x000e220000000000 */
[----:B------:R-:W-:-:S04]  /*0230*/  FFMA R0, R2, R5, RZ ;  /* 0x0000000502007223 */ /* 0x000fc800000000ff */
[----:B------:R-:W-:-:S04]  /*0240*/  FFMA R4, R0, -0.69314718246459960938, R2 ;  /* 0xbf31721800047823 */ /* 0x000fc80000000002 */
[----:B------:R-:W-:Y:S01]  /*0250*/  FFMA R4, R5, R4, R0 ;  /* 0x0000000405047223 */ /* 0x000fe20000000000 */
[----:B012---:R-:W-:Y:S06]  /*0260*/  @!P0 BRA `(.L_x_0) ;  /* 0x00000000000c8947 */ /* 0x007fec0003800000 */
[----:B------:R-:W-:-:S07]  /*0270*/  MOV R4, 0x290 ;  /* 0x0000029000047802 */ /* 0x000fce0000000f00 */
[----:B------:R-:W-:Y:S05]  /*0280*/  CALL.REL.NOINC `($__internal_0_$__cuda_sm3x_div_rn_noftz_f32_slowpath) ;  /* 0x0000001000b47944 */ /* 0x000fea0003c00000 */
[----:B------:R-:W-:-:S07]  /*0290*/  IMAD.MOV.U32 R4, RZ, RZ, R0 ;  /* 0x000000ffff047224 */ /* 0x000fce00078e0000 */
.L_x_0:
[----:B------:R-:W0:Y:S01]  /*02a0*/  F2I.TRUNC.NTZ R4, R4 ;  /* 0x0000000400047305 */ /* 0x000e22000020f100 */
[----:B------:R-:W1:Y:S01]  /*02b0*/  LDCU.64 UR4, c[0x0][0x380] ;  /* 0x00007000ff0477ac */ /* 0x000e620008000a00 */
[----:B------:R-:W2:Y:S01]  /*02c0*/  LDC.64 R12, c[0x0][0x388] ;  /* 0x0000e200ff0c7b82 */ /* 0x000ea20000000a00 */
[----:B0-----:R-:W-:-:S04]  /*02d0*/  PRMT R0, R4, 0x9910, RZ ;  /* 0x0000991004007816 */ /* 0x001fc800000000ff */
[----:B------:R-:W-:-:S05]  /*02e0*/  SHF.L.U32 R5, R3, R0, RZ ;  /* 0x0000000003057219 */ /* 0x000fca00000006ff */
[----:B------:R-:W-:-:S04]  /*02f0*/  IMAD.IADD R22, R5, 0x1, R6 ;  /* 0x0000000105167824 */ /* 0x000fc800078e0206 */
[----:B------:R-:W-:-:S05]  /*0300*/  IMAD.U32 R2, R22, 0x10000, RZ ;  /* 0x0001000016027824 */ /* 0x000fca00078e00ff */
[C---:B-1----:R-:W-:Y:S01]  /*0310*/  LEA.HI.SX32 R10, P0, R2.reuse, UR4, 0x12 ;  /* 0x00000004020a7c11 */ /* 0x042fe2000f8192ff */
[----:B------:R-:W0:Y:S03]  /*0320*/  LDCU.U16 UR4, c[0x0][0x3a0] ;  /* 0x00007400ff0477ac */ /* 0x000e260008000400 */
[----:B------:R-:W-:-:S05]  /*0330*/  LEA.HI.X.SX32 R11, R2, UR5, 0x1, P0 ;  /* 0x00000005020b7c11 */ /* 0x000fca00080f0eff */
[----:B------:R-:W3:Y:S01]  /*0340*/  LDG.E R5, desc[UR10][R10.64] ;  /* 0x0000000a0a057981 */ /* 0x000ee2000c1e1900 */
[----:B------:R-:W-:-:S05]  /*0350*/  LOP3.LUT R9, R6, 0xffff, RZ, 0xc0, !PT ;  /* 0x0000ffff06097812 */ /* 0x000fca00078ec0ff */
[----:B------:R-:W-:-:S04]  /*0360*/  IMAD R9, R9, R24, RZ ;  /* 0x0000001809097224 */ /* 0x000fc800078e02ff */
[----:B------:R-:W-:Y:S01]  /*0370*/  IMAD.IADD R7, R9, 0x1, R3 ;  /* 0x0000000109077824 */ /* 0x000fe200078e0203 */
[----:B0-----:R-:W-:-:S03]  /*0380*/  UPRMT UR4, UR4, 0x9910, URZ ;  /* 0x0000991004047896 */ /* 0x001fc600080000ff */
[----:B--2---:R-:W-:Y:S01]  /*0390*/  IMAD.WIDE.U32 R12, R7, 0x4, R12 ;  /* 0x00000004070c7825 */ /* 0x004fe200078e000c */
[----:B------:R-:W-:-:S04]  /*03a0*/  UISETP.GE.AND UP0, UPT, UR4, 0x1, UPT ;  /* 0x000000010400788c */ /* 0x000fc8000bf06270 */
[----:B---3--:R0:W-:Y:S01]  /*03b0*/  STG.E desc[UR10][R12.64], R5 ;  /* 0x000000050c007986 */ /* 0x0081e2000c10190a */
[----:B------:R-:W-:Y:S06]  /*03c0*/  BAR.SYNC.DEFER_BLOCKING 0x0 ;  /* 0x0000000000007b1d */ /* 0x000fec0000010000 */
[----:B------:R-:W-:Y:S05]  /*03d0*/  BRA.U !UP0, `(.L_x_1) ;  /* 0x00000009085c7547 */ /* 0x000fea000b800000 */
[----:B------:R-:W1:Y:S01]  /*03e0*/  LDC.64 R14, c[0x0][0x3a0] ;  /* 0x0000e800ff0e7b82 */ /* 0x000e620000000a00 */
[----:B------:R-:W-:Y:S01]  /*03f0*/  SHF.R.U32.HI R8, RZ, 0x1, R3 ;  /* 0x00000001ff087819 */ /* 0x000fe20000011603 */
[----:B------:R-:W2:Y:S01]  /*0400*/  LDCU UR4, c[0x0][0x3ac] ;  /* 0x00007580ff0477ac */ /* 0x000ea20008000800 */
[----:B-1----:R-:W-:-:S04]  /*0410*/  LOP3.LUT R2, RZ, R14, RZ, 0x33, !PT ;  /* 0x0000000eff027212 */ /* 0x002fc800078e33ff */
[----:B------:R-:W-:Y:S02]  /*0420*/  IADD3 R15, PT, PT, R2, R15, RZ ;  /* 0x0000000f020f7210 */ /* 0x000fe40007ffe0ff */
[----:B------:R-:W-:Y:S02]  /*0430*/  LOP3.LUT R2, R8, 0x1, RZ, 0xc0, !PT ;  /* 0x0000000108027812 */ /* 0x000fe400078ec0ff */
[----:B0-----:R-:W-:Y:S02]  /*0440*/  PRMT R5, R15, 0x9910, RZ ;  /* 0x000099100f057816 */ /* 0x001fe400000000ff */
[----:B------:R-:W-:Y:S02]  /*0450*/  ISETP.NE.U32.AND P0, PT, R2, 0x1, PT ;  /* 0x000000010200780c */ /* 0x000fe40003f05070 */
[----:B------:R-:W-:Y:S01]  /*0460*/  SHF.L.U32 R16, R6, R5, RZ ;  /* 0x0000000506107219 */ /* 0x000fe200000006ff */
[----:B------:R-:W-:Y:S01]  /*0470*/  VIADD R7, R5, 0xffffffff ;  /* 0xffffffff05077836 */ /* 0x000fe20000000000 */
[----:B------:R-:W-:-:S02]  /*0480*/  LOP3.LUT R2, R8, 0x1, RZ, 0xc, !PT ;  /* 0x0000000108027812 */ /* 0x000fc400078e0cff */
[----:B------:R-:W-:Y:S02]  /*0490*/  SHF.L.U32 R5, R8, R0, RZ ;  /* 0x0000000008057219 */ /* 0x000fe400000006ff */
[----:B------:R-:W-:Y:S02]  /*04a0*/  SHF.L.U32 R7, R6, R7, RZ ;  /* 0x0000000706077219 */ /* 0x000fe400000006ff */
[----:B------:R-:W-:Y:S02]  /*04b0*/  IADD3 R6, PT, PT, R5, R6, RZ ;  /* 0x0000000605067210 */ /* 0x000fe40007ffe0ff */
[----:B------:R-:W-:Y:S01]  /*04c0*/  PRMT R17, R7, 0x9910, RZ ;  /* 0x0000991007117816 */ /* 0x000fe200000000ff */
[C---:B------:R-:W-:Y:S01]  /*04d0*/  IMAD.IADD R7, R14.reuse, 0x1, -R15 ;  /* 0x000000010e077824 */ /* 0x040fe200078e0a0f */
[----:B------:R-:W-:-:S03]  /*04e0*/  LOP3.LUT R5, R14, 0x7fff, RZ, 0xc0, !PT ;  /* 0x00007fff0e057812 */ /* 0x000fc600078ec0ff */
[----:B------:R-:W-:Y:S02]  /*04f0*/  IMAD.IADD R4, R17, 0x1, R24 ;  /* 0x0000000111047824 */ /* 0x000fe400078e0218 */
[----:B------:R-:W-:Y:S01]  /*0500*/  IMAD R16, R7, R16, RZ ;  /* 0x0000001007107224 */ /* 0x000fe200078e02ff */
[C---:B------:R-:W-:Y:S02]  /*0510*/  LOP3.LUT R7, R3.reuse, 0x1, RZ, 0xc0, !PT ;  /* 0x0000000103077812 */ /* 0x040fe400078ec0ff */
[----:B------:R-:W-:Y:S02]  /*0520*/  SEL R4, R4, RZ, !P0 ;  /* 0x000000ff04047207 */ /* 0x000fe40004000000 */
[----:B------:R-:W-:Y:S02]  /*0530*/  LOP3.LUT R3, R3, 0x1, RZ, 0xc, !PT ;  /* 0x0000000103037812 */ /* 0x000fe400078e0cff */
[----:B------:R-:W-:Y:S01]  /*0540*/  ISETP.NE.U32.AND P1, PT, R7, 0x1, PT ;  /* 0x000000010700780c */ /* 0x000fe20003f25070 */
[----:B------:R-:W-:-:S02]  /*0550*/  IMAD R17, R2, R17, R4 ;  /* 0x0000001102117224 */ /* 0x000fc400078e0204 */
[----:B------:R-:W-:Y:S02]  /*0560*/  VIADD R4, R15, 0xffff ;  /* 0x0000ffff0f047836 */ /* 0x000fe40000000000 */
[----:B--2---:R-:W-:Y:S02]  /*0570*/  IMAD R3, R3, UR4, RZ ;  /* 0x0000000403037c24 */ /* 0x004fe4000f8e02ff */
[----:B------:R-:W-:-:S07]  /*0580*/  IMAD R4, R4, R17, R16 ;  /* 0x0000001104047224 */ /* 0x000fce00078e0210 */
.L_x_8:
[----:B-1----:R-:W0:Y:S01]  /*0590*/  LDC.64 R14, c[0x0][0x3a0] ;  /* 0x0000e800ff0e7b82 */ /* 0x002e220000000a00 */
[----:B------:R-:W1:Y:S01]  /*05a0*/  LDCU.U8 UR4, c[0x0][0x3b0] ;  /* 0x00007600ff0477ac */ /* 0x000e620008000000 */
[----:B------:R-:W-:Y:S01]  /*05b0*/  VIADD R19, R5, 0xffff ;  /* 0x0000ffff05137836 */ /* 0x000fe20000000000 */
[----:B------:R-:W-:Y:S01]  /*05c0*/  SHF.R.U32.HI R25, RZ, R5, R24 ;  /* 0x00000005ff197219 */ /* 0x000fe20000011618 */
[----:B------:R-:W-:Y:S01]  /*05d0*/  IMAD.MOV.U32 R2, RZ, RZ, -0x1 ;  /* 0xffffffffff027424 */ /* 0x000fe200078e00ff */
[----:B------:R-:W-:Y:S01]  /*05e0*/  BSSY.RECONVERGENT B0, `(.L_x_2) ;  /* 0x0000050000007945 */ /* 0x000fe20003800200 */
[----:B------:R-:W-:Y:S01]  /*05f0*/  IMAD R19, R4, R19, RZ ;  /* 0x0000001304137224 */ /* 0x000fe200078e02ff */
[----:B------:R-:W-:Y:S01]  /*0600*/  SEL R0, R25, RZ, !P1 ;  /* 0x000000ff19007207 */ /* 0x000fe20004800000 */
[----:B-1----:R-:W-:Y:S01]  /*0610*/  UPRMT UR4, UR4, 0x8880, URZ ;  /* 0x0000888004047896 */ /* 0x002fe200080000ff */
[----:B0-----:R-:W-:Y:S01]  /*0620*/  IMAD.IADD R17, R14, 0x1, -R5 ;  /* 0x000000010e117824 */ /* 0x001fe200078e0a05 */
[----:B------:R-:W-:Y:S01]  /*0630*/  IADD3 R15, PT, PT, R15, -R5, -R14 ;  /* 0x800000050f0f7210 */ /* 0x000fe20007ffe80e */
[----:B------:R-:W-:-:S02]  /*0640*/  IMAD.MOV.U32 R14, RZ, RZ, 0xffff ;  /* 0x0000ffffff0e7424 */ /* 0x000fc400078e00ff */
[----:B------:R-:W-:Y:S01]  /*0650*/  IMAD R17, R6, R17, R19 ;  /* 0x0000001106117224 */ /* 0x000fe200078e0213 */
[----:B------:R-:W-:Y:S02]  /*0660*/  SHF.L.U32 R15, R2, R15, RZ ;  /* 0x0000000f020f7219 */ /* 0x000fe400000006ff */
[----:B------:R-:W-:Y:S02]  /*0670*/  SEL R14, R14, 0x1, !P1 ;  /* 0x000000010e0e7807 */ /* 0x000fe40004800000 */
[----:B------:R-:W-:Y:S02]  /*0680*/  PRMT R26, R17, 0x9910, RZ ;  /* 0x00009910111a7816 */ /* 0x000fe400000000ff */
[----:B------:R-:W-:Y:S02]  /*0690*/  LOP3.LUT R15, R15, R8, RZ, 0xc0, !PT ;  /* 0x000000080f0f7212 */ /* 0x000fe400078ec0ff */
[----:B------:R-:W-:Y:S02]  /*06a0*/  ISETP.NE.AND P0, PT, R26, RZ, PT ;  /* 0x000000ff1a00720c */ /* 0x000fe40003f05270 */
[----:B------:R-:W-:-:S02]  /*06b0*/  IADD3 R0, PT, PT, R15, R0, R8 ;  /* 0x000000000f007210 */ /* 0x000fc40007ffe008 */
[----:B------:R-:W-:-:S03]  /*06c0*/  ISETP.EQ.OR P0, PT, RZ, UR4, !P0 ;  /* 0x00000004ff007c0c */ /* 0x000fc6000c702670 */
[----:B------:R-:W-:-:S10]  /*06d0*/  IMAD R25, R25, R14, R0 ;  /* 0x0000000e19197224 */ /* 0x000fd400078e0200 */
[----:B------:R-:W-:Y:S05]  /*06e0*/  @P0 BRA `(.L_x_3) ;  /* 0x0000000000c00947 */ /* 0x000fea0003800000 */
[----:B------:R-:W0:Y:S01]  /*06f0*/  LDC.64 R18, c[0x0][0x3a8] ;  /* 0x0000ea00ff127b82 */ /* 0x000e220000000a00 */
[----:B------:R-:W1:Y:S01]  /*0700*/  LDCU.64 UR4, c[0x0][0x388] ;  /* 0x00007100ff0477ac */ /* 0x000e620008000a00 */
[----:B------:R-:W-:Y:S01]  /*0710*/  MOV R16, RZ ;  /* 0x000000ff00107202 */ /* 0x000fe20000000f00 */
[----:B------:R-:W-:Y:S02]  /*0720*/  IMAD.IADD R0, R9, 0x1, R0 ;  /* 0x0000000109007824 */ /* 0x000fe400078e0200 */
[----:B-1----:R-:W-:Y:S02]  /*0730*/  IMAD.U32 R14, RZ, RZ, UR4 ;  /* 0x00000004ff0e7e24 */ /* 0x002fe4000f8e00ff */
[----:B------:R-:W-:Y:S01]  /*0740*/  IMAD.U32 R15, RZ, RZ, UR5 ;  /* 0x00000005ff0f7e24 */ /* 0x000fe2000f8e00ff */
[----:B------:R-:W1:Y:S01]  /*0750*/  LDCU.64 UR4, c[0x0][0x390] ;  /* 0x00007200ff0477ac */ /* 0x000e620008000a00 */
[----:B0-----:R-:W0:Y:S08]  /*0760*/  I2F.U32.RP R20, R18 ;  /* 0x0000001200147306 */ /* 0x001e300000209000 */
[----:B0-----:R-:W0:Y:S02]  /*0770*/  MUFU.RCP R20, R20 ;  /* 0x0000001400147308 */ /* 0x001e240000001000 */
[----:B0-----:R-:W-:-:S06]  /*0780*/  IADD3 R21, PT, PT, R20, 0xffffffe, RZ ;  /* 0x0ffffffe14157810 */ /* 0x001fcc0007ffe0ff */
[----:B------:R-:W0:Y:S02]  /*0790*/  F2I.FTZ.U32.TRUNC.NTZ R17, R21 ;  /* 0x0000001500117305 */ /* 0x000e24000021f000 */
[----:B0-----:R-:W-:-:S04]  /*07a0*/  IMAD.MOV R23, RZ, RZ, -R17 ;  /* 0x000000ffff177224 */ /* 0x001fc800078e0a11 */
[----:B------:R-:W-:-:S04]  /*07b0*/  IMAD R23, R23, R18, RZ ;  /* 0x0000001217177224 */ /* 0x000fc800078e02ff */
[----:B------:R-:W-:-:S04]  /*07c0*/  IMAD.HI.U32 R23, R17, R23, R16 ;  /* 0x0000001711177227 */ /* 0x000fc800078e0010 */
[----:B------:R-:W-:-:S06]  /*07d0*/  IMAD.WIDE.U32 R16, R0, 0x4, R14 ;  /* 0x0000000400107825 */ /* 0x000fcc00078e000e */
[----:B------:R0:W2:Y:S01]  /*07e0*/  LDG.E R16, desc[UR10][R16.64] ;  /* 0x0000000a10107981 */ /* 0x0000a2000c1e1900 */
[----:B------:R-:W-:-:S05]  /*07f0*/  PRMT R20, R25, 0x9910, RZ ;  /* 0x0000991019147816 */ /* 0x000fca00000000ff */
[----:B------:R-:W-:-:S04]  /*0800*/  IMAD.IADD R21, R9, 0x1, R20 ;  /* 0x0000000109157824 */ /* 0x000fc800078e0214 */
[----:B------:R-:W-:-:S06]  /*0810*/  IMAD.WIDE R20, R21, 0x4, R14 ;  /* 0x0000000415147825 */ /* 0x000fcc00078e020e */
[----:B------:R-:W3:Y:S01]  /*0820*/  LDG.E R20, desc[UR10][R20.64] ;  /* 0x0000000a14147981 */ /* 0x000ee2000c1e1900 */
[----:B------:R-:W-:Y:S01]  /*0830*/  SEL R19, R19, RZ, !P1 ;  /* 0x000000ff13137207 */ /* 0x000fe20004800000 */
[----:B0-----:R-:W-:-:S04]  /*0840*/  IMAD R17, R3, R26, RZ ;  /* 0x0000001a03117224 */ /* 0x001fc800078e02ff */
[----:B------:R-:W-:Y:S01]  /*0850*/  IMAD R19, R19, R26, RZ ;  /* 0x0000001a13137224 */ /* 0x000fe200078e02ff */
[----:B------:R-:W-:-:S04]  /*0860*/  LOP3.LUT R26, RZ, R18, RZ, 0x33, !PT ;  /* 0x00000012ff1a7212 */ /* 0x000fc800078e33ff */
[----:B--2---:R-:W-:Y:S02]  /*0870*/  SHF.L.U32 R19, R16, R19, RZ ;  /* 0x0000001310137219 */ /* 0x004fe400000006ff */
[----:B-1----:R-:W-:-:S03]  /*0880*/  MOV R16, UR4 ;  /* 0x0000000400107c02 */ /* 0x002fc60008000f00 */
[----:B------:R-:W-:-:S04]  /*0890*/  IMAD.HI.U32 R25, R23, R19, RZ ;  /* 0x0000001317197227 */ /* 0x000fc800078e00ff */
[----:B------:R-:W-:-:S04]  /*08a0*/  IMAD.MOV R25, RZ, RZ, -R25 ;  /* 0x000000ffff197224 */ /* 0x000fc800078e0a19 */
[----:B------:R-:W-:Y:S01]  /*08b0*/  IMAD R19, R18, R25, R19 ;  /* 0x0000001912137224 */ /* 0x000fe200078e0213 */
[----:B---3--:R-:W-:-:S04]  /*08c0*/  SHF.L.U32 R17, R20, R17, RZ ;  /* 0x0000001114117219 */ /* 0x008fc800000006ff */
[----:B------:R-:W-:Y:S01]  /*08d0*/  ISETP.GE.U32.AND P0, PT, R19, R18, PT ;  /* 0x000000121300720c */ /* 0x000fe20003f06070 */
[----:B------:R-:W-:-:S04]  /*08e0*/  IMAD.HI.U32 R23, R23, R17, RZ ;  /* 0x0000001117177227 */ /* 0x000fc800078e00ff */
[----:B------:R-:W-:-:S04]  /*08f0*/  IMAD.MOV R23, RZ, RZ, -R23 ;  /* 0x000000ffff177224 */ /* 0x000fc800078e0a17 */
[----:B------:R-:W-:-:S04]  /*0900*/  IMAD R23, R18, R23, R17 ;  /* 0x0000001712177224 */ /* 0x000fc800078e0211 */
[----:B------:R-:W-:Y:S01]  /*0910*/  @P0 IMAD.IADD R19, R19, 0x1, -R18 ;  /* 0x0000000113130824 */ /* 0x000fe200078e0a12 */
[----:B------:R-:W-:Y:S01]  /*0920*/  ISETP.NE.U32.AND P0, PT, R18, RZ, PT ;  /* 0x000000ff1200720c */ /* 0x000fe20003f05070 */
[----:B------:R-:W-:Y:S01]  /*0930*/  IMAD.U32 R17, RZ, RZ, UR5 ;  /* 0x00000005ff117e24 */ /* 0x000fe2000f8e00ff */
[-C--:B------:R-:W-:Y:S02]  /*0940*/  ISETP.GE.U32.AND P2, PT, R23, R18.reuse, PT ;  /* 0x000000121700720c */ /* 0x080fe40003f46070 */
[----:B------:R-:W-:Y:S01]  /*0950*/  ISETP.GE.U32.AND P3, PT, R19, R18, PT ;  /* 0x000000121300720c */ /* 0x000fe20003f66070 */
[----:B------:R-:W-:-:S10]  /*0960*/  IMAD.WIDE.U32 R20, R0, 0x4, R16 ;  /* 0x0000000400147825 */ /* 0x000fd400078e0010 */
[--C-:B------:R-:W-:Y:S02]  /*0970*/  @P2 IMAD.IADD R23, R23, 0x1, -R18.reuse ;  /* 0x0000000117172824 */ /* 0x100fe400078e0a12 */
[----:B------:R-:W-:-:S03]  /*0980*/  @P3 IMAD.IADD R19, R19, 0x1, -R18 ;  /* 0x0000000113133824 */ /* 0x000fc600078e0a12 */
[----:B------:R-:W-:Y:S02]  /*0990*/  ISETP.GE.U32.AND P2, PT, R23, R18, PT ;  /* 0x000000121700720c */ /* 0x000fe40003f46070 */
[----:B------:R-:W-:-:S05]  /*09a0*/  SEL R19, R26, R19, !P0 ;  /* 0x000000131a137207 */ /* 0x000fca0004000000 */
[----:B------:R0:W-:Y:S06]  /*09b0*/  STG.E desc[UR10][R20.64], R19 ;  /* 0x0000001314007986 */ /* 0x0001ec000c10190a */
[----:B------:R-:W-:-:S05]  /*09c0*/  @P2 IMAD.IADD R23, R23, 0x1, -R18 ;  /* 0x0000000117172824 */ /* 0x000fca00078e0a12 */
[----:B------:R-:W-:Y:S01]  /*09d0*/  SEL R26, R26, R23, !P0 ;  /* 0x000000171a1a7207 */ /* 0x000fe20004000000 */
[----:B0-----:R-:W-:Y:S06]  /*09e0*/  BRA `(.L_x_4) ;  /* 0x00000000003c7947 */ /* 0x001fec0003800000 */
.L_x_3:
[----:B------:R-:W0:Y:S01]  /*09f0*/  LDCU.64 UR4, c[0x0][0x388] ;  /* 0x00007100ff0477ac */ /* 0x000e220008000a00 */
[----:B------:R-:W-:Y:S01]  /*0a00*/  IADD3 R0, PT, PT, R9, R0, RZ ;  /* 0x0000000009007210 */ /* 0x000fe20007ffe0ff */
[----:B0-----:R-:W-:Y:S02]  /*0a10*/  IMAD.U32 R14, RZ, RZ, UR4 ;  /* 0x00000004ff0e7e24 */ /* 0x001fe4000f8e00ff */
[----:B------:R-:W-:Y:S01]  /*0a20*/  IMAD.U32 R15, RZ, RZ, UR5 ;  /* 0x00000005ff0f7e24 */ /* 0x000fe2000f8e00ff */
[----:B------:R-:W0:Y:S01]  /*0a30*/  LDCU.64 UR4, c[0x0][0x390] ;  /* 0x00007200ff0477ac */ /* 0x000e220008000a00 */
[----:B------:R-:W-:-:S06]  /*0a40*/  IMAD.WIDE.U32 R20, R0, 0x4, R14 ;  /* 0x0000000400147825 */ /* 0x000fcc00078e000e */
[----:B------:R-:W2:Y:S01]  /*0a50*/  LDG.E R21, desc[UR10][R20.64] ;  /* 0x0000000a14157981 */ /* 0x000ea2000c1e1900 */
[----:B------:R-:W-:-:S05]  /*0a60*/  PRMT R16, R25, 0x9910, RZ ;  /* 0x0000991019107816 */ /* 0x000fca00000000ff */
[----:B------:R-:W-:Y:S01]  /*0a70*/  IMAD.IADD R27, R9, 0x1, R16 ;  /* 0x00000001091b7824 */ /* 0x000fe200078e0210 */
[----:B0-----:R-:W-:Y:S01]  /*0a80*/  MOV R17, UR5 ;  /* 0x0000000500117c02 */ /* 0x001fe20008000f00 */
[----:B------:R-:W-:Y:S02]  /*0a90*/  IMAD.U32 R16, RZ, RZ, UR4 ;  /* 0x00000004ff107e24 */ /* 0x000fe4000f8e00ff */
[----:B------:R-:W-:-:S04]  /*0aa0*/  IMAD.WIDE R26, R27, 0x4, R14 ;  /* 0x000000041b1a7825 */ /* 0x000fc800078e020e */
[----:B------:R-:W-:Y:S02]  /*0ab0*/  IMAD.WIDE.U32 R18, R0, 0x4, R16 ;  /* 0x0000000400127825 */ /* 0x000fe400078e0010 */
[----:B------:R0:W5:Y:S04]  /*0ac0*/  LDG.E R26, desc[UR10][R26.64] ;  /* 0x0000000a1a1a7981 */ /* 0x000168000c1e1900 */
[----:B--2---:R0:W-:Y:S02]  /*0ad0*/  STG.E desc[UR10][R18.64], R21 ;  /* 0x0000001512007986 */ /* 0x0041e4000c10190a */
.L_x_4:
[----:B------:R-:W-:Y:S05]  /*0ae0*/  BSYNC.RECONVERGENT B0 ;  /* 0x0000000000007941 */ /* 0x000fea0003800200 */
.L_x_2:
[----:B0-----:R-:W-:-:S05]  /*0af0*/  IMAD.WIDE.U32 R18, R0, 0x4, R16 ;  /* 0x0000000400127825 */ /* 0x001fca00078e0010 */
[----:B------:R-:W2:Y:S01]  /*0b00*/  LDG.E R21, desc[UR10][R18.64] ;  /* 0x0000000a12157981 */ /* 0x000ea2000c1e1900 */
[----:B------:R-:W-:Y:S01]  /*0b10*/  BSSY.RECONVERGENT B0, `(.L_x_5) ;  /* 0x0000008000007945 */ /* 0x000fe20003800200 */
[----:B--2--5:R-:W-:-:S04]  /*0b20*/  ISETP.GE.U32.AND P0, PT, R26, R21, PT ;  /* 0x000000151a00720c */ /* 0x024fc80003f06070 */
[----:B------:R-:W-:-:S13]  /*0b30*/  ISETP.EQ.OR P0, PT, R7, RZ, P0 ;  /* 0x000000ff0700720c */ /* 0x000fda0000702670 */
[----:B------:R-:W-:Y:S05]  /*0b40*/  @P0 BRA `(.L_x_6) ;  /* 0x0000000000100947 */ /* 0x000fea0003800000 */
[----:B------:R-:W0:Y:S02]  /*0b50*/  LDC R17, c[0x0][0x3a8] ;  /* 0x0000ea00ff117b82 */ /* 0x000e240000000800 */
.L_x_7:
[----:B0-----:R-:W-:-:S05]  /*0b60*/  IMAD.IADD R26, R26, 0x1, R17 ;  /* 0x000000011a1a7824 */ /* 0x001fca00078e0211 */
[----:B------:R-:W-:-:S13]  /*0b70*/  ISETP.GE.U32.AND P0, PT, R26, R21, PT ;  /* 0x000000151a00720c */ /* 0x000fda0003f06070 */
[----:B------:R-:W-:Y:S05]  /*0b80*/  @!P0 BRA `(.L_x_7) ;  /* 0xfffffffc00f48947 */ /* 0x000fea000383ffff */
.L_x_6:
[----:B------:R-:W-:Y:S05]  /*0b90*/  BSYNC.RECONVERGENT B0 ;  /* 0x0000000000007941 */ /* 0x000fea0003800200 */
.L_x_5:
[----:B------:R-:W0:Y:S01]  /*0ba0*/  LDCU UR4, c[0x0][0x3a8] ;  /* 0x00007500ff0477ac */ /* 0x000e220008000800 */
[----:B------:R-:W-:Y:S01]  /*0bb0*/  IMAD.MOV.U32 R16, RZ, RZ, RZ ;  /* 0x000000ffff107224 */ /* 0x000fe200078e00ff */
[----:B------:R-:W-:Y:S01]  /*0bc0*/  SEL R2, R2, 0x1, !P1 ;  /* 0x0000000102027807 */ /* 0x000fe20004800000 */
[----:B------:R-:W-:-:S04]  /*0bd0*/  IMAD.WIDE.U32 R14, R0, 0x4, R14 ;  /* 0x00000004000e7825 */ /* 0x000fc800078e000e */
[----:B------:R-:W-:Y:S01]  /*0be0*/  IMAD R2, R21, R2, R26 ;  /* 0x0000000215027224 */ /* 0x000fe200078e021a */
[----:B0-----:R-:W0:Y:S01]  /*0bf0*/  I2F.U32.RP R20, UR4 ;  /* 0x0000000400147d06 */ /* 0x001e220008209000 */
[----:B------:R-:W-:-:S07]  /*0c00*/  ISETP.NE.U32.AND P2, PT, RZ, UR4, PT ;  /* 0x00000004ff007c0c */ /* 0x000fce000bf45070 */
[----:B0-----:R-:W0:Y:S02]  /*0c10*/  MUFU.RCP R20, R20 ;  /* 0x0000001400147308 */ /* 0x001e240000001000 */
[----:B0-----:R-:W-:-:S06]  /*0c20*/  VIADD R23, R20, 0xffffffe ;  /* 0x0ffffffe14177836 */ /* 0x001fcc0000000000 */
[----:B------:R-:W0:Y:S02]  /*0c30*/  F2I.FTZ.U32.TRUNC.NTZ R17, R23 ;  /* 0x0000001700117305 */ /* 0x000e24000021f000 */
[----:B0-----:R-:W-:-:S04]  /*0c40*/  IMAD.MOV R25, RZ, RZ, -R17 ;  /* 0x000000ffff197224 */ /* 0x001fc800078e0a11 */
[----:B------:R-:W-:-:S04]  /*0c50*/  IMAD R25, R25, UR4, RZ ;  /* 0x0000000419197c24 */ /* 0x000fc8000f8e02ff */
[----:B------:R-:W-:-:S06]  /*0c60*/  IMAD.HI.U32 R25, R17, R25, R16 ;  /* 0x0000001911197227 */ /* 0x000fcc00078e0010 */
[----:B------:R-:W-:-:S05]  /*0c70*/  IMAD.HI.U32 R16, R25, R2, RZ ;  /* 0x0000000219107227 */ /* 0x000fca00078e00ff */
[----:B------:R-:W-:-:S05]  /*0c80*/  IADD3 R17, PT, PT, -R16, RZ, RZ ;  /* 0x000000ff10117210 */ /* 0x000fca0007ffe1ff */
[----:B------:R-:W-:-:S05]  /*0c90*/  IMAD R17, R17, UR4, R2 ;  /* 0x0000000411117c24 */ /* 0x000fca000f8e0202 */
[----:B------:R-:W-:-:S13]  /*0ca0*/  ISETP.GE.U32.AND P0, PT, R17, UR4, PT ;  /* 0x0000000411007c0c */ /* 0x000fda000bf06070 */
[----:B------:R-:W-:-:S05]  /*0cb0*/  @P0 VIADD R17, R17, -UR4 ;  /* 0x8000000411110c36 */ /* 0x000fca0008000000 */
[----:B------:R-:W-:-:S13]  /*0cc0*/  ISETP.GE.U32.AND P0, PT, R17, UR4, PT ;  /* 0x0000000411007c0c */ /* 0x000fda000bf06070 */
[----:B------:R-:W-:Y:S01]  /*0cd0*/  @P0 VIADD R17, R17, -UR4 ;  /* 0x8000000411110c36 */ /* 0x000fe20008000000 */
[C---:B------:R-:W-:Y:S01]  /*0ce0*/  ISETP.GT.AND P0, PT, R5.reuse, 0x1, PT ;  /* 0x000000010500780c */ /* 0x040fe20003f04270 */
[----:B------:R-:W-:Y:S01]  /*0cf0*/  VIADD R5, R5, 0xffffffff ;  /* 0xffffffff05057836 */ /* 0x000fe20000000000 */
[----:B------:R-:W-:-:S05]  /*0d00*/  @!P2 LOP3.LUT R17, RZ, UR4, RZ, 0x33, !PT ;  /* 0x00000004ff11ac12 */ /* 0x000fca000f8e33ff */
[----:B------:R1:W-:Y:S04]  /*0d10*/  STG.E desc[UR10][R18.64], R17 ;  /* 0x0000001112007986 */ /* 0x0003e8000c10190a */
[----:B------:R1:W-:Y:S01]  /*0d20*/  STG.E desc[UR10][R14.64], R17 ;  /* 0x000000110e007986 */ /* 0x0003e2000c10190a */
[----:B------:R-:W-:Y:S06]  /*0d30*/  BAR.SYNC.DEFER_BLOCKING 0x0 ;  /* 0x0000000000007b1d */ /* 0x000fec0000010000 */
[----:B------:R-:W-:Y:S05]  /*0d40*/  @P0 BRA `(.L_x_8) ;  /* 0xfffffff800100947 */ /* 0x000fea000383ffff */
.L_x_1:
[----:B------:R-:W2:Y:S01]  /*0d50*/  LDCU UR9, c[0x0][0x39c] ;  /* 0x00007380ff0977ac */ /* 0x000ea20008000800 */
[----:B------:R-:W2:Y:S02]  /*0d60*/  LDCU UR4, c[0x0][0x3a4] ;  /* 0x00007480ff0477ac */ /* 0x000ea40008000800 */
[----:B--2---:R-:W-:-:S04]  /*0d70*/  ULEA UR4, UR9, -UR4, 0x1 ;  /* 0x8000000409047291 */ /* 0x004fc8000f8e08ff */
[----:B------:R-:W-:Y:S02]  /*0d80*/  ULOP3.LUT UR5, UR4, 0x7fff, URZ, 0xc0, !UPT ;  /* 0x00007fff04057892 */ /* 0x000fe4000f8ec0ff */
[----:B------:R-:W-:Y:S02]  /*0d90*/  ULOP3.LUT UP0, UR7, UR4, 0x8000, URZ, 0xc0, !UPT ;  /* 0x0000800004077892 */ /* 0x000fe4000f80c0ff */
[----:B------:R-:W-:-:S04]  /*0da0*/  UIADD3 UR5, UPT, UPT, URZ, -UR5, URZ ;  /* 0x80000005ff057290 */ /* 0x000fc8000fffe0ff */
[----:B------:R-:W-:-:S04]  /*0db0*/  UPRMT UR5, UR5, 0x7710, URZ ;  /* 0x0000771005057896 */ /* 0x000fc800080000ff */
[----:B------:R-:W-:-:S04]  /*0dc0*/  UIADD3 UR5, UPT, UPT, UR5, -0x8000, URZ ;  /* 0xffff800005057890 */ /* 0x000fc8000fffe0ff */
[----:B------:R-:W-:-:S04]  /*0dd0*/  USEL UR8, UR4, UR5, !UP0 ;  /* 0x0000000504087287 */ /* 0x000fc8000c000000 */
[----:B------:R-:W-:-:S04]  /*0de0*/  UPRMT UR6, UR8, 0x9910, URZ ;  /* 0x0000991008067896 */ /* 0x000fc800080000ff */
[----:B------:R-:W-:-:S09]  /*0df0*/  UISETP.GE.AND UP0, UPT, UR6, 0x1, UPT ;  /* 0x000000010600788c */ /* 0x000fd2000bf06270 */
[----:B------:R-:W-:Y:S05]  /*0e00*/  BRA.U !UP0, `(.L_x_9) ;  /* 0x0000000508447547 */ /* 0x000fea000b800000 */
[----:B------:R2:W5:Y:S01]  /*0e10*/  LDG.E R3, desc[UR10][R12.64] ;  /* 0x0000000a0c037981 */ /* 0x000562000c1e1900 */
[----:B------:R-:W3:Y:S01]  /*0e20*/  LDC.U16 R0, c[0x0][0x39c] ;  /* 0x0000e700ff007b82 */ /* 0x000ee20000000400 */
[----:B------:R-:W-:Y:S02]  /*0e30*/  UISETP.NE.AND UP0, UPT, UR7, URZ, UPT ;  /* 0x000000ff0700728c */ /* 0x000fe4000bf05270 */
[----:B------:R-:W-:Y:S01]  /*0e40*/  ULOP3.LUT UR6, UR8, 0xffff, URZ, 0xc0, !UPT ;  /* 0x0000ffff08067892 */ /* 0x000fe2000f8ec0ff */
[----:B---3--:R-:W-:-:S05]  /*0e50*/  IMAD.MOV R0, RZ, RZ, -R0 ;  /* 0x000000ffff007224 */ /* 0x008fca00078e0a00 */
[----:B------:R-:W-:-:S04]  /*0e60*/  PRMT R0, R0, 0x7710, RZ ;  /* 0x0000771000007816 */ /* 0x000fc800000000ff */
[----:B------:R-:W-:-:S04]  /*0e70*/  IADD3 R0, PT, PT, R0, 0x1f, RZ ;  /* 0x0000001f00007810 */ /* 0x000fc80007ffe0ff */
[----:B------:R-:W-:Y:S01]  /*0e80*/  VIMNMX.S16x2 R0, PT, PT, R0, UR8, PT ;  /* 0x0000000800007c48 */ /* 0x000fe2000bfe0300 */
[----:B--2---:R-:W-:Y:S06]  /*0e90*/  BRA.U !UP0, `(.L_x_10) ;  /* 0x0000000108907547 */ /* 0x004fec000b800000 */
[----:B------:R-:W2:Y:S01]  /*0ea0*/  LDCU UR7, c[0x0][0x3a8] ;  /* 0x00007500ff0777ac */ /* 0x000ea20008000800 */
[----:B------:R-:W-:Y:S01]  /*0eb0*/  UPRMT UR4, UR5, 0x9910, URZ ;  /* 0x0000991005047896 */ /* 0x000fe200080000ff */
[----:B--2---:R-:W2:Y:S01]  /*0ec0*/  I2F.U32.RP R2, UR7 ;  /* 0x0000000700027d06 */ /* 0x004ea20008209000 */
[----:B------:R-:W-:Y:S02]  /*0ed0*/  ISETP.NE.U32.AND P0, PT, RZ, UR7, PT ;  /* 0x00000007ff007c0c */ /* 0x000fe4000bf05070 */
[----:B------:R-:W-:-:S05]  /*0ee0*/  LOP3.LUT R8, RZ, UR7, RZ, 0x33, !PT ;  /* 0x00000007ff087c12 */ /* 0x000fca000f8e33ff */
[----:B--2---:R-:W2:Y:S02]  /*0ef0*/  MUFU.RCP R2, R2 ;  /* 0x0000000200027308 */ /* 0x004ea40000001000 */
[----:B--2---:R-:W-:-:S06]  /*0f00*/  VIADD R4, R2, 0xffffffe ;  /* 0x0ffffffe02047836 */ /* 0x004fcc0000000000 */
[----:B0-----:R0:W2:Y:S02]  /*0f10*/  F2I.FTZ.U32.TRUNC.NTZ R5, R4 ;  /* 0x0000000400057305 */ /* 0x0010a4000021f000 */
[----:B0-----:R-:W-:Y:S02]  /*0f20*/  IMAD.MOV.U32 R4, RZ, RZ, RZ ;  /* 0x000000ffff047224 */ /* 0x001fe400078e00ff */
[----:B--2---:R-:W-:-:S04]  /*0f30*/  IMAD.MOV R7, RZ, RZ, -R5 ;  /* 0x000000ffff077224 */ /* 0x004fc800078e0a05 */
[----:B------:R-:W-:-:S04]  /*0f40*/  IMAD R7, R7, UR7, RZ ;  /* 0x0000000707077c24 */ /* 0x000fc8000f8e02ff */
[----:B------:R-:W-:Y:S01]  /*0f50*/  IMAD.HI.U32 R6, R5, R7, R4 ;  /* 0x0000000705067227 */ /* 0x000fe200078e0004 */
[----:B------:R-:W-:-:S07]  /*0f60*/  PRMT R5, RZ, 0x7610, R5 ;  /* 0x00007610ff057816 */ /* 0x000fce0000000005 */
.L_x_11:
[----:B------:R-:W-:-:S04]  /*0f70*/  PRMT R2, R0, 0x9910, RZ ;  /* 0x0000991000027816 */ /* 0x000fc800000000ff */
[----:B-----5:R-:W-:Y:S02]  /*0f80*/  SHF.R.W.U32 R3, R3, R2, R3 ;  /* 0x0000000203037219 */ /* 0x020fe40000001e03 */
[----:B------:R-:W-:-:S03]  /*0f90*/  IADD3 R2, PT, PT, -R2, UR6, RZ ;  /* 0x0000000602027c10 */ /* 0x000fc6000fffe1ff */
[----:B------:R-:W-:Y:S01]  /*0fa0*/  IMAD.HI.U32 R4, R6, R3, RZ ;  /* 0x0000000306047227 */ /* 0x000fe200078e00ff */
[----:B------:R-:W-:-:S03]  /*0fb0*/  ISETP.GE.AND P2, PT, R2, UR9, PT ;  /* 0x0000000902007c0c */ /* 0x000fc6000bf46270 */
[----:B------:R-:W-:-:S04]  /*0fc0*/  IMAD.MOV R4, RZ, RZ, -R4 ;  /* 0x000000ffff047224 */ /* 0x000fc800078e0a04 */
[----:B------:R-:W-:Y:S02]  /*0fd0*/  IMAD R3, R4, UR7, R3 ;  /* 0x0000000704037c24 */ /* 0x000fe4000f8e0203 */
[--C-:B------:R-:W-:Y:S02]  /*0fe0*/  IMAD.IADD R4, R5, 0x1, R0.reuse ;  /* 0x0000000105047824 */ /* 0x100fe400078e0200 */
[----:B------:R-:W-:Y:S01]  /*0ff0*/  IMAD.MOV R5, RZ, RZ, -R0 ;  /* 0x000000ffff057224 */ /* 0x000fe200078e0a00 */
[----:B------:R-:W-:Y:S02]  /*1000*/  ISETP.GE.U32.AND P1, PT, R3, UR7, PT ;  /* 0x0000000703007c0c */ /* 0x000fe4000bf26070 */
[----:B------:R-:W-:Y:S02]  /*1010*/  PRMT R7, R4, 0x9910, RZ ;  /* 0x0000991004077816 */ /* 0x000fe400000000ff */
[----:B------:R-:W-:-:S03]  /*1020*/  PRMT R5, R5, 0x7710, RZ ;  /* 0x0000771005057816 */ /* 0x000fc600000000ff */
[----:B------:R-:W-:Y:S02]  /*1030*/  IMAD.MOV.U32 R2, RZ, RZ, R7 ;  /* 0x000000ffff027224 */ /* 0x000fe400078e0007 */
[----:B------:R-:W-:-:S03]  /*1040*/  VIADD R5, R5, UR5 ;  /* 0x0000000505057c36 */ /* 0x000fc60008000000 */
[----:B------:R-:W-:Y:S02]  /*1050*/  ISETP.GE.AND P3, PT, R2, UR4, PT ;  /* 0x0000000402007c0c */ /* 0x000fe4000bf66270 */
[----:B------:R-:W-:Y:S02]  /*1060*/  @P1 IADD3 R3, PT, PT, R3, -UR7, RZ ;  /* 0x8000000703031c10 */ /* 0x000fe4000fffe0ff */
[----:B------:R-:W-:Y:S02]  /*1070*/  SEL R0, R5, R0, !P2 ;  /* 0x0000000005007207 */ /* 0x000fe40005000000 */
[----:B------:R-:W-:Y:S02]  /*1080*/  ISETP.GE.U32.AND P1, PT, R3, UR7, PT ;  /* 0x0000000703007c0c */ /* 0x000fe4000bf26070 */
[----:B------:R-:W-:-:S11]  /*1090*/  PRMT R5, R4, 0x7610, R5 ;  /* 0x0000761004057816 */ /* 0x000fd60000000005 */
[----:B------:R-:W-:-:S04]  /*10a0*/  @P1 IADD3 R3, PT, PT, R3, -UR7, RZ ;  /* 0x8000000703031c10 */ /* 0x000fc8000fffe0ff */
[----:B------:R-:W-:Y:S01]  /*10b0*/  SEL R3, R8, R3, !P0 ;  /* 0x0000000308037207 */ /* 0x000fe20004000000 */
[----:B------:R-:W-:Y:S06]  /*10c0*/  @!P3 BRA `(.L_x_11) ;  /* 0xfffffffc00a8b947 */ /* 0x000fec000383ffff */
[----:B------:R-:W-:Y:S05]  /*10d0*/  BRA `(.L_x_12) ;  /* 0x00000000008c7947 */ /* 0x000fea0003800000 */
.L_x_10:
        /* <DEDUP_REMOVED lines=13> */
.L_x_13:
[----:B------:R-:W-:-:S04]  /*11b0*/  PRMT R4, R0, 0x9910, RZ ;  /* 0x0000991000047816 */ /* 0x000fc800000000ff */
[----:B-----5:R-:W-:Y:S02]  /*11c0*/  SHF.L.U32 R3, R3, R4, RZ ;  /* 0x0000000403037219 */ /* 0x020fe400000006ff */
        /* <DEDUP_REMOVED lines=20> */
.L_x_12:
[----:B------:R2:W-:Y:S02]  /*1310*/  STG.E desc[UR10][R12.64], R3 ;  /* 0x000000030c007986 */ /* 0x0005e4000c10190a */
.L_x_9:
[----:B------:R-:W3:Y:S02]  /*1320*/  LDCU.U8 UR4, c[0x0][0x3b0] ;  /* 0x00007600ff0477ac */ /* 0x000ee40008000000 */
[----:B---3--:R-:W-:-:S04]  /*1330*/  UPRMT UR4, UR4, 0x8880, URZ ;  /* 0x0000888004047896 */ /* 0x008fc800080000ff */
[----:B------:R-:W-:-:S09]  /*1340*/  UISETP.NE.AND UP0, UPT, UR4, URZ, UPT ;  /* 0x000000ff0400728c */ /* 0x000fd2000bf05270 */
[----:B------:R-:W-:Y:S05]  /*1350*/  BRA.U !UP0, `(.L_x_14) ;  /* 0x0000000108747547 */ /* 0x000fea000b800000 */
[----:B0-2---:R-:W2:Y:S01]  /*1360*/  LDG.E R13, desc[UR10][R12.64] ;  /* 0x0000000a0c0d7981 */ /* 0x005ea2000c1e1900 */
[----:B------:R-:W0:Y:S01]  /*1370*/  LDC R5, c[0x0][0x398] ;  /* 0x0000e600ff057b82 */ /* 0x000e220000000800 */
[----:B------:R-:W-:Y:S02]  /*1380*/  PRMT R0, R22, 0x9910, RZ ;  /* 0x0000991016007816 */ /* 0x000fe400000000ff */
[----:B0-----:R-:W-:-:S03]  /*1390*/  IABS R7, R5 ;  /* 0x0000000500077213 */ /* 0x001fc60000000000 */
[----:B------:R-:W-:Y:S01]  /*13a0*/  IMAD.IADD R0, R5, 0x1, -R0 ;  /* 0x0000000105007824 */ /* 0x000fe200078e0a00 */
[----:B------:R-:W0:Y:S04]  /*13b0*/  I2F.RP R4, R7 ;  /* 0x0000000700047306 */ /* 0x000e280000209400 */
[----:B------:R-:W-:-:S04]  /*13c0*/  ISETP.GE.AND P2, PT, R0, RZ, PT ;  /* 0x000000ff0000720c */ /* 0x000fc80003f46270 */
[----:B0-----:R-:W0:Y:S02]  /*13d0*/  MUFU.RCP R4, R4 ;  /* 0x0000000400047308 */ /* 0x001e240000001000 */
[----:B0-----:R-:W-:Y:S01]  /*13e0*/  VIADD R2, R4, 0xffffffe ;  /* 0x0ffffffe04027836 */ /* 0x001fe20000000000 */
[----:B------:R-:W-:-:S05]  /*13f0*/  IABS R4, R0 ;  /* 0x0000000000047213 */ /* 0x000fca0000000000 */
[----:B------:R0:W3:Y:S02]  /*1400*/  F2I.FTZ.U32.TRUNC.NTZ R3, R2 ;  /* 0x0000000200037305 */ /* 0x0000e4000021f000 */
[----:B0-----:R-:W-:Y:S02]  /*1410*/  IMAD.MOV.U32 R2, RZ, RZ, RZ ;  /* 0x000000ffff027224 */ /* 0x001fe400078e00ff */
[----:B---3--:R-:W-:-:S04]  /*1420*/  IMAD.MOV R6, RZ, RZ, -R3 ;  /* 0x000000ffff067224 */ /* 0x008fc800078e0a03 */
[----:B------:R-:W-:-:S04]  /*1430*/  IMAD R9, R6, R7, RZ ;  /* 0x0000000706097224 */ /* 0x000fc800078e02ff */
[----:B------:R-:W-:-:S06]  /*1440*/  IMAD.HI.U32 R3, R3, R9, R2 ;  /* 0x0000000903037227 */ /* 0x000fcc00078e0002 */
[----:B------:R-:W-:-:S05]  /*1450*/  IMAD.HI.U32 R3, R3, R4, RZ ;  /* 0x0000000403037227 */ /* 0x000fca00078e00ff */
[----:B------:R-:W-:-:S05]  /*1460*/  IADD3 R3, PT, PT, -R3, RZ, RZ ;  /* 0x000000ff03037210 */ /* 0x000fca0007ffe1ff */
[C---:B------:R-:W-:Y:S02]  /*1470*/  IMAD R4, R7.reuse, R3, R4 ;  /* 0x0000000307047224 */ /* 0x040fe400078e0204 */
[----:B------:R-:W0:Y:S03]  /*1480*/  LDC.64 R2, c[0x0][0x380] ;  /* 0x0000e000ff027b82 */ /* 0x000e260000000a00 */
[----:B------:R-:W-:-:S13]  /*1490*/  ISETP.GT.U32.AND P0, PT, R7, R4, PT ;  /* 0x000000040700720c */ /* 0x000fda0003f04070 */
[----:B------:R-:W-:Y:S01]  /*14a0*/  @!P0 IMAD.IADD R4, R4, 0x1, -R7 ;  /* 0x0000000104048824 */ /* 0x000fe200078e0a07 */
[----:B------:R-:W-:-:S04]  /*14b0*/  ISETP.NE.AND P0, PT, R5, RZ, PT ;  /* 0x000000ff0500720c */ /* 0x000fc80003f05270 */
[----:B------:R-:W-:-:S13]  /*14c0*/  ISETP.GT.U32.AND P1, PT, R7, R4, PT ;  /* 0x000000040700720c */ /* 0x000fda0003f24070 */
[----:B------:R-:W-:-:S04]  /*14d0*/  @!P1 IMAD.IADD R4, R4, 0x1, -R7 ;  /* 0x0000000104049824 */ /* 0x000fc800078e0a07 */
[----:B------:R-:W-:Y:S01]  /*14e0*/  @!P2 IMAD.MOV R4, RZ, RZ, -R4 ;  /* 0x000000ffff04a224 */ /* 0x000fe200078e0a04 */
[----:B------:R-:W-:-:S05]  /*14f0*/  @!P0 LOP3.LUT R4, RZ, R5, RZ, 0x33, !PT ;  /* 0x00000005ff048212 */ /* 0x000fca00078e33ff */
[----:B0-----:R-:W-:-:S05]  /*1500*/  IMAD.WIDE R2, R4, 0x4, R2 ;  /* 0x0000000404027825 */ /* 0x001fca00078e0202 */
[----:B--2---:R-:W-:Y:S01]  /*1510*/  STG.E desc[UR10][R2.64], R13 ;  /* 0x0000000d02007986 */ /* 0x004fe2000c10190a */
[----:B------:R-:W-:Y:S05]  /*1520*/  EXIT ;  /* 0x000000000000794d */ /* 0x000fea0003800000 */
.L_x_14:
[----:B0-2---:R-:W2:Y:S04]  /*1530*/  LDG.E R13, desc[UR10][R12.64] ;  /* 0x0000000a0c0d7981 */ /* 0x005ea8000c1e1900 */
[----:B--2---:R-:W-:Y:S01]  /*1540*/  STG.E desc[UR10][R10.64], R13 ;  /* 0x0000000d0a007986 */ /* 0x004fe2000c10190a */
[----:B------:R-:W-:Y:S05]  /*1550*/  EXIT ;  /* 0x000000000000794d */ /* 0x000fea0003800000 */
        .weak           $__internal_0_$__cuda_sm3x_div_rn_noftz_f32_slowpath
        .type           $__internal_0_$__cuda_sm3x_div_rn_noftz_f32_slowpath,@function
        .size           $__internal_0_$__cuda_sm3x_div_rn_noftz_f32_slowpath,(.L_x_65 - $__internal_0_$__cuda_sm3x_div_rn_noftz_f32_slowpath)
$__internal_0_$__cuda_sm3x_div_rn_noftz_f32_slowpath:
[----:B------:R-:W-:Y:S02]  /*1560*/  SHF.R.U32.HI R0, RZ, 0x17, R2 ;  /* 0x00000017ff007819 */ /* 0x000fe40000011602 */
[----:B------:R-:W-:Y:S02]  /*1570*/  MOV R5, R2 ;  /* 0x0000000200057202 */ /* 0x000fe40000000f00 */
[----:B------:R-:W-:-:S05]  /*1580*/  LOP3.LUT R0, R0, 0xff, RZ, 0xc0, !PT ;  /* 0x000000ff00007812 */ /* 0x000fca00078ec0ff */
[----:B------:R-:W-:-:S05]  /*1590*/  VIADD R9, R0, 0xffffffff ;  /* 0xffffffff00097836 */ /* 0x000fca0000000000 */
[----:B------:R-:W-:-:S13]  /*15a0*/  ISETP.GT.U32.OR P0, PT, R9, 0xfd, !PT ;  /* 0x000000fd0900780c */ /* 0x000fda0007f04470 */
[----:B------:R-:W-:Y:S01]  /*15b0*/  @!P0 IMAD.MOV.U32 R7, RZ, RZ, RZ ;  /* 0x000000ffff078224 */ /* 0x000fe200078e00ff */
[----:B------:R-:W-:Y:S06]  /*15c0*/  @!P0 BRA `(.L_x_15) ;  /* 0x00000000003c8947 */ /* 0x000fec0003800000 */
[----:B------:R-:W-:-:S13]  /*15d0*/  FSETP.GTU.FTZ.AND P0, PT, |R2|, +INF , PT ;  /* 0x7f8000000200780b */ /* 0x000fda0003f1c200 */
[----:B------:R-:W-:Y:S05]  /*15e0*/  @P0 BRA `(.L_x_16) ;  /* 0x0000000400280947 */ /* 0x000fea0003800000 */
[----:B------:R-:W-:-:S05]  /*15f0*/  IMAD.MOV.U32 R8, RZ, RZ, 0x3f317218 ;  /* 0x3f317218ff087424 */ /* 0x000fca00078e00ff */
[----:B------:R-:W-:-:S13]  /*1600*/  LOP3.LUT P0, RZ, R8, 0x7fffffff, R5, 0xc8, !PT ;  /* 0x7fffffff08ff7812 */ /* 0x000fda000780c805 */
[----:B------:R-:W-:Y:S05]  /*1610*/  @!P0 BRA `(.L_x_17) ;  /* 0x0000000400148947 */ /* 0x000fea0003800000 */
[----:B------:R-:W-:-:S13]  /*1620*/  LOP3.LUT P0, RZ, R5, 0x7fffffff, RZ, 0xc0, !PT ;  /* 0x7fffffff05ff7812 */ /* 0x000fda000780c0ff */
[----:B------:R-:W-:Y:S05]  /*1630*/  @!P0 BRA `(.L_x_18) ;  /* 0x0000000400048947 */ /* 0x000fea0003800000 */
[----:B------:R-:W-:Y:S02]  /*1640*/  FSETP.NEU.FTZ.AND P0, PT, |R2|, +INF , PT ;  /* 0x7f8000000200780b */ /* 0x000fe40003f1d200 */
[----:B------:R-:W-:-:S04]  /*1650*/  LOP3.LUT P1, RZ, R8, 0x7fffffff, RZ, 0xc0, !PT ;  /* 0x7fffffff08ff7812 */ /* 0x000fc8000782c0ff */
[----:B------:R-:W-:-:S13]  /*1660*/  PLOP3.LUT P0, PT, P0, P1, PT, 0x2f, 0xf2 ;  /* 0x0000000000f2781c */ /* 0x000fda0000702577 */
[----:B------:R-:W-:Y:S05]  /*1670*/  @P0 BRA `(.L_x_19) ;  /* 0x0000000000e80947 */ /* 0x000fea0003800000 */
[----:B------:R-:W-:-:S13]  /*1680*/  ISETP.GE.AND P0, PT, R9, RZ, PT ;  /* 0x000000ff0900720c */ /* 0x000fda0003f06270 */
[----:B------:R-:W-:Y:S02]  /*1690*/  @P0 IMAD.MOV.U32 R7, RZ, RZ, RZ ;  /* 0x000000ffff070224 */ /* 0x000fe400078e00ff */
[----:B------:R-:W-:Y:S01]  /*16a0*/  @!P0 FFMA R5, R2, 1.84467440737095516160e+19, RZ ;  /* 0x5f80000002058823 */ /* 0x000fe200000000ff */
[----:B------:R-:W-:-:S07]  /*16b0*/  @!P0 IMAD.MOV.U32 R7, RZ, RZ, -0x40 ;  /* 0xffffffc0ff078424 */ /* 0x000fce00078e00ff */
.L_x_15:
[----:B------:R-:W-:Y:S01]  /*16c0*/  UMOV UR4, 0x3f317218 ;  /* 0x3f31721800047882 */ /* 0x000fe20000000000 */
[----:B------:R-:W-:Y:S01]  /*16d0*/  IADD3 R2, PT, PT, R0, -0x7f, RZ ;  /* 0xffffff8100027810 */ /* 0x000fe20007ffe0ff */
[----:B------:R-:W-:-:S03]  /*16e0*/  UIADD3 UR4, UPT, UPT, UR4, 0x800000, URZ ;  /* 0x0080000004047890 */ /* 0x000fc6000fffe0ff */
[----:B------:R-:W-:Y:S01]  /*16f0*/  IADD3 R7, PT, PT, R7, 0x1, R2 ;  /* 0x0000000107077810 */ /* 0x000fe20007ffe002 */
[----:B------:R-:W-:Y:S02]  /*1700*/  IMAD R0, R2, -0x800000, R5 ;  /* 0xff80000002007824 */ /* 0x000fe400078e0205 */
[----:B------:R-:W-:-:S03]  /*1710*/  FADD.FTZ R9, -RZ, -UR4 ;  /* 0x80000004ff097e21 */ /* 0x000fc60008010100 */
[----:B------:R-:W0:Y:S02]  /*1720*/  MUFU.RCP R8, UR4 ;  /* 0x0000000400087d08 */ /* 0x000e240008001000 */
[----:B0-----:R-:W-:-:S04]  /*1730*/  FFMA R11, R8, R9, 1 ;  /* 0x3f800000080b7423 */ /* 0x001fc80000000009 */
[----:B------:R-:W-:-:S04]  /*1740*/  FFMA R11, R8, R11, R8 ;  /* 0x0000000b080b7223 */ /* 0x000fc80000000008 */
[----:B------:R-:W-:-:S04]  /*1750*/  FFMA R8, R0, R11, RZ ;  /* 0x0000000b00087223 */ /* 0x000fc800000000ff */
[----:B------:R-:W-:-:S04]  /*1760*/  FFMA R5, R9, R8, R0 ;  /* 0x0000000809057223 */ /* 0x000fc80000000000 */
[----:B------:R-:W-:-:S04]  /*1770*/  FFMA R8, R11, R5, R8 ;  /* 0x000000050b087223 */ /* 0x000fc80000000008 */
[----:B------:R-:W-:-:S04]  /*1780*/  FFMA R9, R9, R8, R0 ;  /* 0x0000000809097223 */ /* 0x000fc80000000000 */
[----:B------:R-:W-:-:S05]  /*1790*/  FFMA R0, R11, R9, R8 ;  /* 0x000000090b007223 */ /* 0x000fca0000000008 */
[----:B------:R-:W-:-:S04]  /*17a0*/  SHF.R.U32.HI R5, RZ, 0x17, R0 ;  /* 0x00000017ff057819 */ /* 0x000fc80000011600 */
[----:B------:R-:W-:-:S05]  /*17b0*/  LOP3.LUT R5, R5, 0xff, RZ, 0xc0, !PT ;  /* 0x000000ff05057812 */ /* 0x000fca00078ec0ff */
[----:B------:R-:W-:-:S04]  /*17c0*/  IMAD.IADD R10, R5, 0x1, R7 ;  /* 0x00000001050a7824 */ /* 0x000fc800078e0207 */
[----:B------:R-:W-:-:S05]  /*17d0*/  VIADD R2, R10, 0xffffffff ;  /* 0xffffffff0a027836 */ /* 0x000fca0000000000 */
[----:B------:R-:W-:-:S13]  /*17e0*/  ISETP.GE.U32.AND P0, PT, R2, 0xfe, PT ;  /* 0x000000fe0200780c */ /* 0x000fda0003f06070 */
[----:B------:R-:W-:Y:S05]  /*17f0*/  @!P0 BRA `(.L_x_20) ;  /* 0x0000000000808947 */ /* 0x000fea0003800000 */
[----:B------:R-:W-:-:S13]  /*1800*/  ISETP.GT.AND P0, PT, R10, 0xfe, PT ;  /* 0x000000fe0a00780c */ /* 0x000fda0003f04270 */
[----:B------:R-:W-:Y:S05]  /*1810*/  @P0 BRA `(.L_x_21) ;  /* 0x00000000006c0947 */ /* 0x000fea0003800000 */
[----:B------:R-:W-:-:S13]  /*1820*/  ISETP.GE.AND P0, PT, R10, 0x1, PT ;  /* 0x000000010a00780c */ /* 0x000fda0003f06270 */
[----:B------:R-:W-:Y:S05]  /*1830*/  @P0 BRA `(.L_x_22) ;  /* 0x0000000000980947 */ /* 0x000fea0003800000 */
[----:B------:R-:W-:Y:S02]  /*1840*/  ISETP.GE.AND P0, PT, R10, -0x18, PT ;  /* 0xffffffe80a00780c */ /* 0x000fe40003f06270 */
[----:B------:R-:W-:-:S11]  /*1850*/  LOP3.LUT R0, R0, 0x80000000, RZ, 0xc0, !PT ;  /* 0x8000000000007812 */ /* 0x000fd600078ec0ff */
[----:B------:R-:W-:Y:S05]  /*1860*/  @!P0 BRA `(.L_x_22) ;  /* 0x00000000008c8947 */ /* 0x000fea0003800000 */
[CC--:B------:R-:W-:Y:S01]  /*1870*/  FFMA.RZ R2, R11.reuse, R9.reuse, R8 ;  /* 0x000000090b027223 */ /* 0x0c0fe2000000c008 */
[----:B------:R-:W-:Y:S01]  /*1880*/  IMAD.MOV R7, RZ, RZ, -R10 ;  /* 0x000000ffff077224 */ /* 0x000fe200078e0a0a */
[C---:B------:R-:W-:Y:S02]  /*1890*/  ISETP.NE.AND P2, PT, R10.reuse, RZ, PT ;  /* 0x000000ff0a00720c */ /* 0x040fe40003f45270 */
[----:B------:R-:W-:Y:S02]  /*18a0*/  ISETP.NE.AND P1, PT, R10, RZ, PT ;  /* 0x000000ff0a00720c */ /* 0x000fe40003f25270 */
[----:B------:R-:W-:Y:S01]  /*18b0*/  LOP3.LUT R5, R2, 0x7fffff, RZ, 0xc0, !PT ;  /* 0x007fffff02057812 */ /* 0x000fe200078ec0ff */
[CCC-:B------:R-:W-:Y:S01]  /*18c0*/  FFMA.RP R2, R11.reuse, R9.reuse, R8.reuse ;  /* 0x000000090b027223 */ /* 0x1c0fe20000008008 */
[----:B------:R-:W-:Y:S01]  /*18d0*/  FFMA.RM R11, R11, R9, R8 ;  /* 0x000000090b0b7223 */ /* 0x000fe20000004008 */
[----:B------:R-:W-:Y:S01]  /*18e0*/  VIADD R8, R10, 0x20 ;  /* 0x000000200a087836 */ /* 0x000fe20000000000 */
[----:B------:R-:W-:-:S03]  /*18f0*/  LOP3.LUT R5, R5, 0x800000, RZ, 0xfc, !PT ;  /* 0x0080000005057812 */ /* 0x000fc600078efcff */
[----:B------:R-:W-:Y:S02]  /*1900*/  FSETP.NEU.FTZ.AND P0, PT, R2, R11, PT ;  /* 0x0000000b0200720b */ /* 0x000fe40003f1d000 */
[----:B------:R-:W-:Y:S02]  /*1910*/  SHF.L.U32 R8, R5, R8, RZ ;  /* 0x0000000805087219 */ /* 0x000fe400000006ff */
[----:B------:R-:W-:Y:S02]  /*1920*/  SEL R2, R7, RZ, P2 ;  /* 0x000000ff07027207 */ /* 0x000fe40001000000 */
[----:B------:R-:W-:Y:S02]  /*1930*/  ISETP.NE.AND P1, PT, R8, RZ, P1 ;  /* 0x000000ff0800720c */ /* 0x000fe40000f25270 */
[----:B------:R-:W-:Y:S02]  /*1940*/  SHF.R.U32.HI R2, RZ, R2, R5 ;  /* 0x00000002ff027219 */ /* 0x000fe40000011605 */
[----:B------:R-:W-:-:S02]  /*1950*/  PLOP3.LUT P0, PT, P0, P1, PT, 0xf8, 0x8f ;  /* 0x00000000008f781c */ /* 0x000fc40000703f70 */
[----:B------:R-:W-:Y:S02]  /*1960*/  SHF.R.U32.HI R8, RZ, 0x1, R2 ;  /* 0x00000001ff087819 */ /* 0x000fe40000011602 */
[----:B------:R-:W-:-:S04]  /*1970*/  SEL R5, RZ, 0x1, !P0 ;  /* 0x00000001ff057807 */ /* 0x000fc80004000000 */
[----:B------:R-:W-:-:S04]  /*1980*/  LOP3.LUT R5, R5, 0x1, R8, 0xf8, !PT ;  /* 0x0000000105057812 */ /* 0x000fc800078ef808 */
[----:B------:R-:W-:-:S04]  /*1990*/  LOP3.LUT R5, R5, R2, RZ, 0xc0, !PT ;  /* 0x0000000205057212 */ /* 0x000fc800078ec0ff */
[----:B------:R-:W-:-:S04]  /*19a0*/  IADD3 R5, PT, PT, R8, R5, RZ ;  /* 0x0000000508057210 */ /* 0x000fc80007ffe0ff */
[----:B------:R-:W-:Y:S01]  /*19b0*/  LOP3.LUT R0, R5, R0, RZ, 0xfc, !PT ;  /* 0x0000000005007212 */ /* 0x000fe200078efcff */
[----:B------:R-:W-:Y:S06]  /*19c0*/  BRA `(.L_x_22) ;  /* 0x0000000000347947 */ /* 0x000fec0003800000 */
.L_x_21:
[----:B------:R-:W-:-:S04]  /*19d0*/  LOP3.LUT R0, R0, 0x80000000, RZ, 0xc0, !PT ;  /* 0x8000000000007812 */ /* 0x000fc800078ec0ff */
[----:B------:R-:W-:Y:S01]  /*19e0*/  LOP3.LUT R0, R0, 0x7f800000, RZ, 0xfc, !PT ;  /* 0x7f80000000007812 */ /* 0x000fe200078efcff */
[----:B------:R-:W-:Y:S06]  /*19f0*/  BRA `(.L_x_22) ;  /* 0x0000000000287947 */ /* 0x000fec0003800000 */
.L_x_20:
[----:B------:R-:W-:Y:S01]  /*1a00*/  IMAD R0, R7, 0x800000, R0 ;  /* 0x0080000007007824 */ /* 0x000fe200078e0200 */
[----:B------:R-:W-:Y:S06]  /*1a10*/  BRA `(.L_x_22) ;  /* 0x0000000000207947 */ /* 0x000fec0003800000 */
.L_x_19:
[----:B------:R-:W-:-:S04]  /*1a20*/  LOP3.LUT R0, R8, 0x80000000, R5, 0x48, !PT ;  /* 0x8000000008007812 */ /* 0x000fc800078e4805 */
[----:B------:R-:W-:Y:S01]  /*1a30*/  LOP3.LUT R0, R0, 0x7f800000, RZ, 0xfc, !PT ;  /* 0x7f80000000007812 */ /* 0x000fe200078efcff */
[----:B------:R-:W-:Y:S06]  /*1a40*/  BRA `(.L_x_22) ;  /* 0x0000000000147947 */ /* 0x000fec0003800000 */
.L_x_18:
[----:B------:R-:W-:Y:S01]  /*1a50*/  LOP3.LUT R0, R8, 0x80000000, R5, 0x48, !PT ;  /* 0x8000000008007812 */ /* 0x000fe200078e4805 */
[----:B------:R-:W-:Y:S06]  /*1a60*/  BRA `(.L_x_22) ;  /* 0x00000000000c7947 */ /* 0x000fec0003800000 */
.L_x_17:
[----:B------:R-:W0:Y:S01]  /*1a70*/  MUFU.RSQ R0, -QNAN ;  /* 0xffc0000000007908 */ /* 0x000e220000001400 */
[----:B------:R-:W-:Y:S05]  /*1a80*/  BRA `(.L_x_22) ;  /* 0x0000000000047947 */ /* 0x000fea0003800000 */
.L_x_16:
[----:B------:R-:W-:-:S07]  /*1a90*/  FADD.FTZ R0, R2, 0.69314718246459960938 ;  /* 0x3f31721802007421 */ /* 0x000fce0000010000 */
.L_x_22:
[----:B------:R-:W-:-:S04]  /*1aa0*/  IMAD.MOV.U32 R5, RZ, RZ, 0x0 ;  /* 0x00000000ff057424 */ /* 0x000fc800078e00ff */
[----:B0-----:R-:W-:Y:S05]  /*1ab0*/  RET.REL.NODEC R4 `(_Z16MulSMINTTKernel2PjS_S_iiiiiib) ;  /* 0xffffffe404507950 */ /* 0x001fea0003c3ffff */
.L_x_23:
[----:B------:R-:W-:-:S00]  /*1ac0*/  BRA `(.L_x_23) ;  /* 0xfffffffc00fc7947 */ /* 0x000fc0000383ffff */
[----:B------:R-:W-:-:S00]  /*1ad0*/  NOP ;  /* 0x0000000000007918 */ /* 0x000fc00000000000 */
        /* <DEDUP_REMOVED lines=10> */
.L_x_65:


//--------------------- .text._Z16MulSMINTTKernel1PjS_S_iiiiiibb --------------------------
	.section	.text._Z16MulSMINTTKernel1PjS_S_iiiiiibb,"ax",@progbits
	.align	128
        .global         _Z16MulSMINTTKernel1PjS_S_iiiiiibb
        .type           _Z16MulSMINTTKernel1PjS_S_iiiiiibb,@function
        .size           _Z16MulSMINTTKernel1PjS_S_iiiiiibb,(.L_x_66 - _Z16MulSMINTTKernel1PjS_S_iiiiiibb)
        .other          _Z16MulSMINTTKernel1PjS_S_iiiiiibb,@"STO_CUDA_ENTRY STV_DEFAULT"
_Z16MulSMINTTKernel1PjS_S_iiiiiibb:
.text._Z16MulSMINTTKernel1PjS_S_iiiiiibb:
[----:B------:R-:W-:Y:S01]  /*0000*/  LDC R1, c[0x0][0x37c] ;  /* 0x0000df00ff017b82 */ /* 0x000fe20000000800 */
[----:B------:R-:W0:Y:S01]  /*0010*/  LDCU UR4, c[0x0][0x370] ;  /* 0x00006e00ff0477ac */ /* 0x000e220008000800 */
[----:B------:R-:W-:Y:S01]  /*0020*/  IMAD.MOV.U32 R5, RZ, RZ, 0x3e055027 ;  /* 0x3e055027ff057424 */ /* 0x000fe200078e00ff */
[----:B------:R-:W-:Y:S01]  /*0030*/  MOV R9, 0x7f800000 ;  /* 0x7f80000000097802 */ /* 0x000fe20000000f00 */
[----:B------:R-:W1:Y:S01]  /*0040*/  S2R R7, SR_TID.X ;  /* 0x0000000000077919 */ /* 0x000e620000002100 */
[----:B0-----:R-:W-:-:S04]  /*0050*/  I2FP.F32.U32 R2, UR4 ;  /* 0x0000000400027c45 */ /* 0x001fc80008201000 */
[C---:B------:R-:W-:Y:S01]  /*0060*/  ISETP.GT.U32.AND P0, PT, R2.reuse, 0x7f7fffff, PT ;  /* 0x7f7fffff0200780c */ /* 0x040fe20003f04070 */
[----:B------:R-:W-:-:S05]  /*0070*/  VIADD R0, R2, 0xc0d55555 ;  /* 0xc0d5555502007836 */ /* 0x000fca0000000000 */
[----:B------:R-:W-:-:S05]  /*0080*/  LOP3.LUT R3, R0, 0xff800000, RZ, 0xc0, !PT ;  /* 0xff80000000037812 */ /* 0x000fca00078ec0ff */
[----:B------:R-:W-:-:S04]  /*0090*/  IMAD.IADD R0, R2, 0x1, -R3 ;  /* 0x0000000102007824 */ /* 0x000fc800078e0a03 */
[----:B------:R-:W-:Y:S01]  /*00a0*/  FADD R4, R0, -1 ;  /* 0xbf80000000047421 */ /* 0x000fe20000000000 */
[----:B------:R-:W-:Y:S01]  /*00b0*/  I2FP.F32.S32 R0, R3 ;  /* 0x0000000300007245 */ /* 0x000fe20000201400 */
[----:B------:R-:W-:Y:S02]  /*00c0*/  IMAD.MOV.U32 R3, RZ, RZ, 0x3f317218 ;  /* 0x3f317218ff037424 */ /* 0x000fe400078e00ff */
        /* <DEDUP_REMOVED lines=11> */
[----:B------:R-:W-:-:S03]  /*0180*/  IMAD.MOV.U32 R4, RZ, RZ, 0x3fb8aa3b ;  /* 0x3fb8aa3bff047424 */ /* 0x000fc600078e00ff */
[----:B------:R-:W-:Y:S01]  /*0190*/  FFMA R0, R0, 0.69314718246459960938, R5 ;  /* 0x3f31721800007823 */ /* 0x000fe20000000005 */
[----:B------:R-:W-:Y:S01]  /*01a0*/  @P0 FFMA R0, R2, R9, +INF ;  /* 0x7f80000002000423 */ /* 0x000fe20000000009 */
[----:B------:R-:W-:-:S03]  /*01b0*/  FFMA R3, R4, -R3, 1 ;  /* 0x3f80000004037423 */ /* 0x000fc60000000803 */
[----:B------:R-:W0:Y:S01]  /*01c0*/  FCHK P0, R0, 0.69314718246459960938 ;  /* 0x3f31721800007902 */ /* 0x000e220000000000 */
[----:B------:R-:W-:-:S04]  /*01d0*/  FFMA R3, R3, R4, 1.4426950216293334961 ;  /* 0x3fb8aa3b03037423 */ /* 0x000fc80000000004 */
[----:B------:R-:W-:-:S04]  /*01e0*/  FFMA R2, R0, R3, RZ ;  /* 0x0000000300027223 */ /* 0x000fc800000000ff */
[----:B------:R-:W-:-:S04]  /*01f0*/  FFMA R4, R2, -0.69314718246459960938, R0 ;  /* 0xbf31721802047823 */ /* 0x000fc80000000000 */
[----:B------:R-:W-:Y:S01]  /*0200*/  FFMA R2, R3, R4, R2 ;  /* 0x0000000403027223 */ /* 0x000fe20000000002 */
[----:B01----:R-:W-:Y:S06]  /*0210*/  @!P0 BRA `(.L_x_24) ;  /* 0x00000000000c8947 */ /* 0x003fec0003800000 */
[----:B------:R-:W-:-:S07]  /*0220*/  MOV R2, 0x240 ;  /* 0x0000024000027802 */ /* 0x000fce0000000f00 */
[----:B------:R-:W-:Y:S05]  /*0230*/  CALL.REL.NOINC `($__internal_1_$__cuda_sm3x_div_rn_noftz_f32_slowpath) ;  /* 0x0000001400147944 */ /* 0x000fea0003c00000 */
[----:B------:R-:W-:-:S07]  /*0240*/  IMAD.MOV.U32 R2, RZ, RZ, R4 ;  /* 0x000000ffff027224 */ /* 0x000fce00078e0004 */
.L_x_24:
[----:B------:R-:W0:Y:S01]  /*0250*/  LDCU UR4, c[0x0][0x398] ;  /* 0x00007300ff0477ac */ /* 0x000e220008000800 */
[----:B------:R-:W1:Y:S02]  /*0260*/  F2I.TRUNC.NTZ R2, R2 ;  /* 0x0000000200027305 */ /* 0x000e64000020f100 */
[----:B-1----:R-:W-:Y:S01]  /*0270*/  PRMT R3, R2, 0x9910, RZ ;  /* 0x0000991002037816 */ /* 0x002fe200000000ff */
[----:B0-----:R-:W-:-:S05]  /*0280*/  IMAD.U32 R0, RZ, RZ, UR4 ;  /* 0x00000004ff007e24 */ /* 0x001fca000f8e00ff */
[----:B------:R-:W-:-:S04]  /*0290*/  SHF.R.S32.HI R12, RZ, R3, R0 ;  /* 0x00000003ff0c7219 */ /* 0x000fc80000011400 */
[----:B------:R-:W-:-:S13]  /*02a0*/  ISETP.GE.AND P0, PT, R7, R12, PT ;  /* 0x0000000c0700720c */ /* 0x000fda0003f06270 */
[----:B------:R-:W-:Y:S05]  /*02b0*/  @P0 EXIT ;  /* 0x000000000000094d */ /* 0x000fea0003800000 */
[----:B------:R-:W0:Y:S01]  /*02c0*/  S2UR UR4, SR_CTAID.X ;  /* 0x00000000000479c3 */ /* 0x000e220000002500 */
[----:B------:R-:W1:Y:S01]  /*02d0*/  LDCU.64 UR6, c[0x0][0x380] ;  /* 0x00007000ff0677ac */ /* 0x000e620008000a00 */
[----:B------:R-:W2:Y:S06]  /*02e0*/  LDCU.64 UR8, c[0x0][0x358] ;  /* 0x00006b00ff0877ac */ /* 0x000eac0008000a00 */
[----:B------:R-:W0:Y:S01]  /*02f0*/  LDC R2, c[0x0][0x360] ;  /* 0x0000d800ff027b82 */ /* 0x000e220000000800 */
[----:B------:R-:W3:Y:S01]  /*0300*/  LDCU UR5, c[0x0][0x3a0] ;  /* 0x00007400ff0577ac */ /* 0x000ee20008000800 */
[----:B0-----:R-:W-:-:S04]  /*0310*/  IMAD R13, R2, UR4, R7 ;  /* 0x00000004020d7c24 */ /* 0x001fc8000f8e0207 */
[----:B------:R-:W-:-:S05]  /*0320*/  IMAD.SHL.U32 R2, R13, 0x4, RZ ;  /* 0x000000040d027824 */ /* 0x000fca00078e00ff */
[----:B------:R-:W-:-:S04]  /*0330*/  LOP3.LUT R2, R2, 0x3fffc, RZ, 0xc0, !PT ;  /* 0x0003fffc02027812 */ /* 0x000fc800078ec0ff */
[----:B-1----:R-:W-:Y:S02]  /*0340*/  IADD3 R4, P0, PT, R2, UR6, RZ ;  /* 0x0000000602047c10 */ /* 0x002fe4000ff1e0ff */
[----:B------:R-:W0:Y:S03]  /*0350*/  LDC.64 R2, c[0x0][0x388] ;  /* 0x0000e200ff027b82 */ /* 0x000e260000000a00 */
[----:B------:R-:W-:-:S05]  /*0360*/  IMAD.X R5, RZ, RZ, UR7, P0 ;  /* 0x00000007ff057e24 */ /* 0x000fca00080e06ff */
[----:B--2---:R-:W2:Y:S01]  /*0370*/  LDG.E R9, desc[UR8][R4.64] ;  /* 0x0000000804097981 */ /* 0x004ea2000c1e1900 */
[----:B------:R-:W-:Y:S01]  /*0380*/  ULOP3.LUT UR4, UR4, 0xffff, URZ, 0xc0, !UPT ;  /* 0x0000ffff04047892 */ /* 0x000fe2000f8ec0ff */
[----:B------:R-:W-:-:S05]  /*0390*/  LOP3.LUT R13, R13, 0xffff, RZ, 0xc0, !PT ;  /* 0x0000ffff0d0d7812 */ /* 0x000fca00078ec0ff */
[----:B------:R-:W-:-:S05]  /*03a0*/  IMAD R12, R12, UR4, RZ ;  /* 0x000000040c0c7c24 */ /* 0x000fca000f8e02ff */
[----:B------:R-:W1:Y:S01]  /*03b0*/  LDCU.U16 UR4, c[0x0][0x3a4] ;  /* 0x00007480ff0477ac */ /* 0x000e620008000400 */
[----:B------:R-:W-:-:S05]  /*03c0*/  IADD3 R11, PT, PT, R12, R7, RZ ;  /* 0x000000070c0b7210 */ /* 0x000fca0007ffe0ff */
[----:B0-----:R-:W-:Y:S01]  /*03d0*/  IMAD.WIDE.U32 R2, R11, 0x4, R2 ;  /* 0x000000040b027825 */ /* 0x001fe200078e0002 */
[----:B-1----:R-:W-:-:S04]  /*03e0*/  UPRMT UR4, UR4, 0x9910, URZ ;  /* 0x0000991004047896 */ /* 0x002fc800080000ff */
[----:B---3--:R-:W-:Y:S01]  /*03f0*/  UISETP.GE.AND UP0, UPT, UR4, UR5, UPT ;  /* 0x000000050400728c */ /* 0x008fe2000bf06270 */
[----:B--2---:R0:W-:Y:S01]  /*0400*/  STG.E desc[UR8][R2.64], R9 ;  /* 0x0000000902007986 */ /* 0x0041e2000c101908 */
[----:B------:R-:W-:Y:S07]  /*0410*/  BAR.SYNC.DEFER_BLOCKING 0x0 ;  /* 0x0000000000007b1d */ /* 0x000fee0000010000 */
[----:B------:R-:W-:Y:S05]  /*0420*/  BRA.U !UP0, `(.L_x_25) ;  /* 0x0000000908847547 */ /* 0x000fea000b800000 */
[----:B------:R-:W1:Y:S01]  /*0430*/  LDC R17, c[0x0][0x3ac] ;  /* 0x0000eb00ff117b82 */ /* 0x000e620000000800 */
[----:B------:R-:W2:Y:S01]  /*0440*/  LDCU.U16 UR5, c[0x0][0x3a4] ;  /* 0x00007480ff0577ac */ /* 0x000ea20008000400 */
[C---:B------:R-:W-:Y:S01]  /*0450*/  LOP3.LUT R20, R7.reuse, 0x1, RZ, 0xc0, !PT ;  /* 0x0000000107147812 */ /* 0x040fe200078ec0ff */
[----:B------:R-:W-:Y:S01]  /*0460*/  IMAD.U32 R10, RZ, RZ, UR4 ;  /* 0x00000004ff0a7e24 */ /* 0x000fe2000f8e00ff */
[----:B------:R-:W-:Y:S02]  /*0470*/  LOP3.LUT R16, R7, 0x1, RZ, 0xc, !PT ;  /* 0x0000000107107812 */ /* 0x000fe400078e0cff */
[----:B------:R-:W-:Y:S02]  /*0480*/  ISETP.NE.U32.AND P1, PT, R20, 0x1, PT ;  /* 0x000000011400780c */ /* 0x000fe40003f25070 */
[----:B------:R-:W-:Y:S01]  /*0490*/  SHF.R.U32.HI R14, RZ, 0x1, R7 ;  /* 0x00000001ff0e7819 */ /* 0x000fe20000011607 */
[----:B--2---:R-:W-:Y:S02]  /*04a0*/  IMAD.U32 R15, RZ, RZ, UR5 ;  /* 0x00000005ff0f7e24 */ /* 0x004fe4000f8e00ff */
[----:B-1----:R-:W-:Y:S01]  /*04b0*/  IMAD R16, R16, R17, RZ ;  /* 0x0000001110107224 */ /* 0x002fe200078e02ff */
[----:B------:R-:W-:-:S07]  /*04c0*/  SEL R17, R17, RZ, !P1 ;  /* 0x000000ff11117207 */ /* 0x000fce0004800000 */
.L_x_32:
[----:B------:R-:W1:Y:S01]  /*04d0*/  LDC R0, c[0x0][0x398] ;  /* 0x0000e600ff007b82 */ /* 0x000e620000000800 */
[----:B------:R-:W-:Y:S01]  /*04e0*/  LOP3.LUT R7, R15, 0xffff, RZ, 0xc0, !PT ;  /* 0x0000ffff0f077812 */ /* 0x000fe200078ec0ff */
[----:B------:R-:W2:Y:S01]  /*04f0*/  LDCU.U8 UR4, c[0x0][0x3b0] ;  /* 0x00007600ff0477ac */ /* 0x000ea20008000000 */
[----:B------:R-:W-:Y:S01]  /*0500*/  IABS R21, R14 ;  /* 0x0000000e00157213 */ /* 0x000fe20000000000 */
[----:B------:R-:W-:Y:S01]  /*0510*/  BSSY.RECONVERGENT B0, `(.L_x_26) ;  /* 0x000006a000007945 */ /* 0x000fe20003800200 */
[----:B------:R-:W-:Y:S01]  /*0520*/  ISETP.GE.AND P3, PT, R14, RZ, PT ;  /* 0x000000ff0e00720c */ /* 0x000fe20003f66270 */
[----:B------:R-:W3:Y:S01]  /*0530*/  LDCU UR5, c[0x0][0x3a4] ;  /* 0x00007480ff0577ac */ /* 0x000ee20008000800 */
[----:B--2---:R-:W-:Y:S01]  /*0540*/  UPRMT UR4, UR4, 0x8880, URZ ;  /* 0x0000888004047896 */ /* 0x004fe200080000ff */
[----:B-1----:R-:W-:-:S04]  /*0550*/  SHF.R.S32.HI R8, RZ, R7, R0 ;  /* 0x00000007ff087219 */ /* 0x002fc80000011400 */
[----:B0-----:R-:W-:-:S04]  /*0560*/  PRMT R9, R8, 0x9910, RZ ;  /* 0x0000991008097816 */ /* 0x001fc800000000ff */
[-C--:B------:R-:W-:Y:S02]  /*0570*/  IABS R11, R9.reuse ;  /* 0x00000009000b7213 */ /* 0x080fe40000000000 */
[----:B------:R-:W-:Y:S02]  /*0580*/  IABS R23, R9 ;  /* 0x0000000900177213 */ /* 0x000fe40000000000 */
[----:B------:R-:W0:Y:S08]  /*0590*/  I2F.RP R18, R11 ;  /* 0x0000000b00127306 */ /* 0x000e300000209400 */
[----:B0-----:R-:W0:Y:S02]  /*05a0*/  MUFU.RCP R18, R18 ;  /* 0x0000001200127308 */ /* 0x001e240000001000 */
[----:B0-----:R-:W-:-:S02]  /*05b0*/  VIADD R6, R18, 0xffffffe ;  /* 0x0ffffffe12067836 */ /* 0x001fc40000000000 */
[----:B------:R-:W-:-:S04]  /*05c0*/  IMAD.MOV R18, RZ, RZ, -R23 ;  /* 0x000000ffff127224 */ /* 0x000fc800078e0a17 */
[----:B------:R0:W1:Y:S02]  /*05d0*/  F2I.FTZ.U32.TRUNC.NTZ R7, R6 ;  /* 0x0000000600077305 */ /* 0x000064000021f000 */
[----:B0-----:R-:W-:Y:S02]  /*05e0*/  IMAD.MOV.U32 R6, RZ, RZ, RZ ;  /* 0x000000ffff067224 */ /* 0x001fe400078e00ff */
[----:B-1----:R-:W-:-:S04]  /*05f0*/  IMAD.MOV R22, RZ, RZ, -R7 ;  /* 0x000000ffff167224 */ /* 0x002fc800078e0a07 */
[----:B------:R-:W-:Y:S01]  /*0600*/  IMAD R19, R22, R11, RZ ;  /* 0x0000000b16137224 */ /* 0x000fe200078e02ff */
[----:B------:R-:W-:-:S03]  /*0610*/  MOV R22, R21 ;  /* 0x0000001500167202 */ /* 0x000fc60000000f00 */
[----:B------:R-:W-:-:S06]  /*0620*/  IMAD.HI.U32 R7, R7, R19, R6 ;  /* 0x0000001307077227 */ /* 0x000fcc00078e0006 */
[----:B------:R-:W-:-:S04]  /*0630*/  IMAD.HI.U32 R7, R7, R22, RZ ;  /* 0x0000001607077227 */ /* 0x000fc800078e00ff */
[----:B------:R-:W-:Y:S02]  /*0640*/  IMAD R6, R7, R18, R22 ;  /* 0x0000001207067224 */ /* 0x000fe400078e0216 */
[----:B------:R-:W-:Y:S02]  /*0650*/  VIADD R7, R10, 0xffffffff ;  /* 0xffffffff0a077836 */ /* 0x000fe40000000000 */
[----:B------:R-:W-:Y:S01]  /*0660*/  IMAD.MOV.U32 R18, RZ, RZ, -0x1 ;  /* 0xffffffffff127424 */ /* 0x000fe200078e00ff */
[----:B------:R-:W-:-:S13]  /*0670*/  ISETP.GT.U32.AND P0, PT, R11, R6, PT ;  /* 0x000000060b00720c */ /* 0x000fda0003f04070 */
[----:B------:R-:W-:Y:S01]  /*0680*/  @!P0 IMAD.IADD R6, R6, 0x1, -R11 ;  /* 0x0000000106068824 */ /* 0x000fe200078e0a0b */
[----:B------:R-:W-:-:S04]  /*0690*/  ISETP.NE.AND P0, PT, R9, RZ, PT ;  /* 0x000000ff0900720c */ /* 0x000fc80003f05270 */
[----:B------:R-:W-:-:S13]  /*06a0*/  ISETP.GT.U32.AND P2, PT, R11, R6, PT ;  /* 0x000000060b00720c */ /* 0x000fda0003f44070 */
[----:B------:R-:W-:-:S05]  /*06b0*/  @!P2 IMAD.IADD R6, R6, 0x1, -R11 ;  /* 0x000000010606a824 */ /* 0x000fca00078e0a0b */
[----:B------:R-:W-:Y:S02]  /*06c0*/  @!P3 IADD3 R6, PT, PT, -R6, RZ, RZ ;  /* 0x000000ff0606b210 */ /* 0x000fe40007ffe1ff */
[----:B------:R-:W-:Y:S01]  /*06d0*/  @!P0 LOP3.LUT R6, RZ, R9, RZ, 0x33, !PT ;  /* 0x00000009ff068212 */ /* 0x000fe200078e33ff */
[----:B------:R-:W-:-:S03]  /*06e0*/  IMAD.MOV.U32 R9, RZ, RZ, 0xffff ;  /* 0x0000ffffff097424 */ /* 0x000fc600078e00ff */
[----:B------:R-:W-:Y:S02]  /*06f0*/  SHF.L.U32 R7, R6, R7, RZ ;  /* 0x0000000706077219 */ /* 0x000fe400000006ff */
[----:B------:R-:W-:Y:S02]  /*0700*/  SEL R6, R8, RZ, !P1 ;  /* 0x000000ff08067207 */ /* 0x000fe40004800000 */
[----:B------:R-:W-:Y:S02]  /*0710*/  PRMT R21, R7, 0x9910, RZ ;  /* 0x0000991007157816 */ /* 0x000fe400000000ff */
[----:B---3--:R-:W-:Y:S02]  /*0720*/  IADD3 R7, PT, PT, -R10, UR5, RZ ;  /* 0x000000050a077c10 */ /* 0x008fe4000fffe1ff */
[----:B------:R-:W-:Y:S02]  /*0730*/  ISETP.NE.AND P0, PT, R21, RZ, PT ;  /* 0x000000ff1500720c */ /* 0x000fe40003f05270 */
[----:B------:R-:W-:-:S02]  /*0740*/  SHF.L.U32 R7, R18, R7, RZ ;  /* 0x0000000712077219 */ /* 0x000fc400000006ff */
[----:B------:R-:W-:Y:S02]  /*0750*/  ISETP.EQ.OR P0, PT, RZ, UR4, !P0 ;  /* 0x00000004ff007c0c */ /* 0x000fe4000c702670 */
[----:B------:R-:W-:Y:S02]  /*0760*/  LOP3.LUT R7, R7, R14, RZ, 0xc0, !PT ;  /* 0x0000000e07077212 */ /* 0x000fe400078ec0ff */
[----:B------:R-:W-:Y:S02]  /*0770*/  SEL R9, R9, 0x1, !P1 ;  /* 0x0000000109097807 */ /* 0x000fe40004800000 */
[----:B------:R-:W-:-:S05]  /*0780*/  IADD3 R6, PT, PT, R7, R6, R14 ;  /* 0x0000000607067210 */ /* 0x000fca0007ffe00e */
[----:B------:R-:W-:Y:S02]  /*0790*/  IMAD R10, R8, R9, R6 ;  /* 0x00000009080a7224 */ /* 0x000fe400078e0206 */
[----:B------:R-:W-:Y:S05]  /*07a0*/  @P0 BRA `(.L_x_27) ;  /* 0x0000000000c00947 */ /* 0x000fea0003800000 */
[----:B------:R-:W0:Y:S01]  /*07b0*/  LDCU.64 UR4, c[0x0][0x388] ;  /* 0x00007100ff0477ac */ /* 0x000e220008000a00 */
[----:B------:R-:W-:Y:S02]  /*07c0*/  PRMT R19, R6, 0x9910, RZ ;  /* 0x0000991006137816 */ /* 0x000fe400000000ff */
[----:B------:R-:W-:Y:S01]  /*07d0*/  PRMT R11, R10, 0x9910, RZ ;  /* 0x000099100a0b7816 */ /* 0x000fe200000000ff */
[----:B------:R-:W1:Y:S02]  /*07e0*/  LDCU.64 UR6, c[0x0][0x390] ;  /* 0x00007200ff0677ac */ /* 0x000e640008000a00 */
[----:B------:R-:W-:Y:S01]  /*07f0*/  IMAD.IADD R19, R12, 0x1, R19 ;  /* 0x000000010c137824 */ /* 0x000fe200078e0213 */
[----:B0-----:R-:W-:Y:S01]  /*0800*/  MOV R7, UR5 ;  /* 0x0000000500077c02 */ /* 0x001fe20008000f00 */
[----:B------:R-:W-:Y:S01]  /*0810*/  IMAD.U32 R6, RZ, RZ, UR4 ;  /* 0x00000004ff067e24 */ /* 0x000fe2000f8e00ff */
[----:B------:R-:W0:Y:S03]  /*0820*/  LDCU UR4, c[0x0][0x3a8] ;  /* 0x00007500ff0477ac */ /* 0x000e260008000800 */
[----:B------:R-:W-:-:S06]  /*0830*/  IMAD.WIDE R8, R19, 0x4, R6 ;  /* 0x0000000413087825 */ /* 0x000fcc00078e0206 */
[----:B------:R2:W3:Y:S01]  /*0840*/  LDG.E R8, desc[UR8][R8.64] ;  /* 0x0000000808087981 */ /* 0x0004e2000c1e1900 */
[----:B------:R-:W-:-:S04]  /*0850*/  IMAD.IADD R11, R12, 0x1, R11 ;  /* 0x000000010c0b7824 */ /* 0x000fc800078e020b */
[----:B------:R-:W-:-:S06]  /*0860*/  IMAD.WIDE R10, R11, 0x4, R6 ;  /* 0x000000040b0a7825 */ /* 0x000fcc00078e0206 */
[----:B------:R-:W4:Y:S01]  /*0870*/  LDG.E R10, desc[UR8][R10.64] ;  /* 0x000000080a0a7981 */ /* 0x000f22000c1e1900 */
[----:B0-----:R-:W0:Y:S01]  /*0880*/  I2F.U32.RP R24, UR4 ;  /* 0x0000000400187d06 */ /* 0x001e220008209000 */
[-C--:B--2---:R-:W-:Y:S02]  /*0890*/  IMAD R9, R17, R21.reuse, RZ ;  /* 0x0000001511097224 */ /* 0x084fe400078e02ff */
[----:B------:R-:W-:-:S05]  /*08a0*/  IMAD R21, R16, R21, RZ ;  /* 0x0000001510157224 */ /* 0x000fca00078e02ff */
[----:B0-----:R-:W0:Y:S02]  /*08b0*/  MUFU.RCP R24, R24 ;  /* 0x0000001800187308 */ /* 0x001e240000001000 */
[----:B0-----:R-:W-:-:S06]  /*08c0*/  VIADD R22, R24, 0xffffffe ;  /* 0x0ffffffe18167836 */ /* 0x001fcc0000000000 */
[----:B------:R0:W2:Y:S02]  /*08d0*/  F2I.FTZ.U32.TRUNC.NTZ R23, R22 ;  /* 0x0000001600177305 */ /* 0x0000a4000021f000 */
[----:B0-----:R-:W-:Y:S02]  /*08e0*/  HFMA2 R22, -RZ, RZ, 0, 0 ;  /* 0x00000000ff167431 */ /* 0x001fe400000001ff */
[----:B--2---:R-:W-:-:S04]  /*08f0*/  IMAD.MOV R25, RZ, RZ, -R23 ;  /* 0x000000ffff197224 */ /* 0x004fc800078e0a17 */
[----:B------:R-:W-:-:S04]  /*0900*/  IMAD R25, R25, UR4, RZ ;  /* 0x0000000419197c24 */ /* 0x000fc8000f8e02ff */
[----:B------:R-:W-:Y:S01]  /*0910*/  IMAD.HI.U32 R23, R23, R25, R22 ;  /* 0x0000001917177227 */ /* 0x000fe200078e0016 */
[----:B---3--:R-:W-:-:S05]  /*0920*/  SHF.L.U32 R8, R8, R9, RZ ;  /* 0x0000000908087219 */ /* 0x008fca00000006ff */
[----:B------:R-:W-:-:S04]  /*0930*/  IMAD.HI.U32 R9, R23, R8, RZ ;  /* 0x0000000817097227 */ /* 0x000fc800078e00ff */
[----:B------:R-:W-:Y:S01]  /*0940*/  IMAD.MOV R9, RZ, RZ, -R9 ;  /* 0x000000ffff097224 */ /* 0x000fe200078e0a09 */
[----:B----4-:R-:W-:-:S03]  /*0950*/  SHF.L.U32 R10, R10, R21, RZ ;  /* 0x000000150a0a7219 */ /* 0x010fc600000006ff */
[----:B------:R-:W-:Y:S01]  /*0960*/  IMAD R24, R9, UR4, R8 ;  /* 0x0000000409187c24 */ /* 0x000fe2000f8e0208 */
[----:B-1----:R-:W-:Y:S01]  /*0970*/  MOV R9, UR7 ;  /* 0x0000000700097c02 */ /* 0x002fe20008000f00 */
[----:B------:R-:W-:Y:S01]  /*0980*/  IMAD.U32 R8, RZ, RZ, UR6 ;  /* 0x00000006ff087e24 */ /* 0x000fe2000f8e00ff */
[----:B------:R-:W-:Y:S01]  /*0990*/  LOP3.LUT R21, RZ, UR4, RZ, 0x33, !PT ;  /* 0x00000004ff157c12 */ /* 0x000fe2000f8e33ff */
[----:B------:R-:W-:Y:S01]  /*09a0*/  IMAD.HI.U32 R23, R23, R10, RZ ;  /* 0x0000000a17177227 */ /* 0x000fe200078e00ff */
[----:B------:R-:W-:-:S03]  /*09b0*/  ISETP.GE.U32.AND P0, PT, R24, UR4, PT ;  /* 0x0000000418007c0c */ /* 0x000fc6000bf06070 */
[----:B------:R-:W-:-:S04]  /*09c0*/  IMAD.MOV R23, RZ, RZ, -R23 ;  /* 0x000000ffff177224 */ /* 0x000fc800078e0a17 */
[----:B------:R-:W-:Y:S02]  /*09d0*/  IMAD R22, R23, UR4, R10 ;  /* 0x0000000417167c24 */ /* 0x000fe4000f8e020a */
[----:B------:R-:W-:-:S03]  /*09e0*/  IMAD.WIDE R10, R19, 0x4, R8 ;  /* 0x00000004130a7825 */ /* 0x000fc600078e0208 */
[----:B------:R-:W-:Y:S01]  /*09f0*/  ISETP.GE.U32.AND P2, PT, R22, UR4, PT ;  /* 0x0000000416007c0c */ /* 0x000fe2000bf46070 */
[----:B------:R-:W-:Y:S01]  /*0a00*/  @P0 VIADD R24, R24, -UR4 ;  /* 0x8000000418180c36 */ /* 0x000fe20008000000 */
[----:B------:R-:W-:-:S04]  /*0a10*/  ISETP.NE.U32.AND P0, PT, RZ, UR4, PT ;  /* 0x00000004ff007c0c */ /* 0x000fc8000bf05070 */
[----:B------:R-:W-:-:S07]  /*0a20*/  ISETP.GE.U32.AND P3, PT, R24, UR4, PT ;  /* 0x0000000418007c0c */ /* 0x000fce000bf66070 */
[----:B------:R-:W-:-:S05]  /*0a30*/  @P2 VIADD R22, R22, -UR4 ;  /* 0x8000000416162c36 */ /* 0x000fca0008000000 */
[----:B------:R-:W-:Y:S01]  /*0a40*/  ISETP.GE.U32.AND P2, PT, R22, UR4, PT ;  /* 0x0000000416007c0c */ /* 0x000fe2000bf46070 */
[----:B------:R-:W-:-:S05]  /*0a50*/  @P3 VIADD R24, R24, -UR4 ;  /* 0x8000000418183c36 */ /* 0x000fca0008000000 */
[----:B------:R-:W-:-:S05]  /*0a60*/  SEL R23, R21, R24, !P0 ;  /* 0x0000001815177207 */ /* 0x000fca0004000000 */
[----:B------:R0:W-:Y:S02]  /*0a70*/  STG.E desc[UR8][R10.64], R23 ;  /* 0x000000170a007986 */ /* 0x0001e4000c101908 */
[----:B------:R-:W-:-:S05]  /*0a80*/  @P2 VIADD R22, R22, -UR4 ;  /* 0x8000000416162c36 */ /* 0x000fca0008000000 */
[----:B------:R-:W-:Y:S01]  /*0a90*/  SEL R22, R21, R22, !P0 ;  /* 0x0000001615167207 */ /* 0x000fe20004000000 */
[----:B------:R-:W-:Y:S06]  /*0aa0*/  BRA `(.L_x_28) ;  /* 0x0000000000407947 */ /* 0x000fec0003800000 */
.L_x_27:
[----:B------:R-:W0:Y:S01]  /*0ab0*/  LDCU.64 UR4, c[0x0][0x388] ;  /* 0x00007100ff0477ac */ /* 0x000e220008000a00 */
[----:B------:R-:W-:-:S05]  /*0ac0*/  PRMT R19, R6, 0x9910, RZ ;  /* 0x0000991006137816 */ /* 0x000fca00000000ff */
[----:B------:R-:W-:Y:S01]  /*0ad0*/  IMAD.IADD R19, R12, 0x1, R19 ;  /* 0x000000010c137824 */ /* 0x000fe200078e0213 */
[----:B0-----:R-:W-:Y:S01]  /*0ae0*/  MOV R7, UR5 ;  /* 0x0000000500077c02 */ /* 0x001fe20008000f00 */
[----:B------:R-:W-:Y:S01]  /*0af0*/  IMAD.U32 R6, RZ, RZ, UR4 ;  /* 0x00000004ff067e24 */ /* 0x000fe2000f8e00ff */
[----:B------:R-:W0:Y:S03]  /*0b00*/  LDCU.64 UR4, c[0x0][0x390] ;  /* 0x00007200ff0477ac */ /* 0x000e260008000a00 */
[----:B------:R-:W-:-:S06]  /*0b10*/  IMAD.WIDE R24, R19, 0x4, R6 ;  /* 0x0000000413187825 */ /* 0x000fcc00078e0206 */
[----:B------:R-:W2:Y:S01]  /*0b20*/  LDG.E R25, desc[UR8][R24.64] ;  /* 0x0000000818197981 */ /* 0x000ea2000c1e1900 */
[----:B------:R-:W-:-:S05]  /*0b30*/  PRMT R9, R10, 0x9910, RZ ;  /* 0x000099100a097816 */ /* 0x000fca00000000ff */
[----:B------:R-:W-:Y:S02]  /*0b40*/  IMAD.IADD R9, R12, 0x1, R9 ;  /* 0x000000010c097824 */ /* 0x000fe400078e0209 */
[----:B0-----:R-:W-:Y:S02]  /*0b50*/  IMAD.U32 R8, RZ, RZ, UR4 ;  /* 0x00000004ff087e24 */ /* 0x001fe4000f8e00ff */
[----:B------:R-:W-:-:S04]  /*0b60*/  IMAD.WIDE R22, R9, 0x4, R6 ;  /* 0x0000000409167825 */ /* 0x000fc800078e0206 */
[----:B------:R-:W-:Y:S02]  /*0b70*/  IMAD.U32 R9, RZ, RZ, UR5 ;  /* 0x00000005ff097e24 */ /* 0x000fe4000f8e00ff */
[----:B------:R1:W5:Y:S01]  /*0b80*/  LDG.E R22, desc[UR8][R22.64] ;  /* 0x0000000816167981 */ /* 0x000362000c1e1900 */
[----:B------:R-:W-:-:S05]  /*0b90*/  IMAD.WIDE R10, R19, 0x4, R8 ;  /* 0x00000004130a7825 */ /* 0x000fca00078e0208 */
[----:B--2---:R1:W-:Y:S02]  /*0ba0*/  STG.E desc[UR8][R10.64], R25 ;  /* 0x000000190a007986 */ /* 0x0043e4000c101908 */
.L_x_28:
[----:B------:R-:W-:Y:S05]  /*0bb0*/  BSYNC.RECONVERGENT B0 ;  /* 0x0000000000007941 */ /* 0x000fea0003800200 */
.L_x_26:
[----:B------:R-:W-:-:S05]  /*0bc0*/  IMAD.WIDE R8, R19, 0x4, R8 ;  /* 0x0000000413087825 */ /* 0x000fca00078e0208 */
[----:B------:R-:W2:Y:S01]  /*0bd0*/  LDG.E R21, desc[UR8][R8.64] ;  /* 0x0000000808157981 */ /* 0x000ea2000c1e1900 */
[----:B------:R-:W-:Y:S01]  /*0be0*/  BSSY.RECONVERGENT B0, `(.L_x_29) ;  /* 0x0000008000007945 */ /* 0x000fe20003800200 */
[----:B--2--5:R-:W-:-:S04]  /*0bf0*/  ISETP.GE.U32.AND P0, PT, R22, R21, PT ;  /* 0x000000151600720c */ /* 0x024fc80003f06070 */
[----:B------:R-:W-:-:S13]  /*0c00*/  ISETP.EQ.OR P0, PT, R20, RZ, P0 ;  /* 0x000000ff1400720c */ /* 0x000fda0000702670 */
[----:B------:R-:W-:Y:S05]  /*0c10*/  @P0 BRA `(.L_x_30) ;  /* 0x0000000000100947 */ /* 0x000fea0003800000 */
[----:B01----:R-:W0:Y:S02]  /*0c20*/  LDC R11, c[0x0][0x3a8] ;  /* 0x0000ea00ff0b7b82 */ /* 0x003e240000000800 */
.L_x_31:
[----:B0-----:R-:W-:-:S04]  /*0c30*/  IADD3 R22, PT, PT, R22, R11, RZ ;  /* 0x0000000b16167210 */ /* 0x001fc80007ffe0ff */
[----:B------:R-:W-:-:S13]  /*0c40*/  ISETP.GE.U32.AND P0, PT, R22, R21, PT ;  /* 0x000000151600720c */ /* 0x000fda0003f06070 */
[----:B------:R-:W-:Y:S05]  /*0c50*/  @!P0 BRA `(.L_x_31) ;  /* 0xfffffffc00f48947 */ /* 0x000fea000383ffff */
.L_x_30:
[----:B------:R-:W-:Y:S05]  /*0c60*/  BSYNC.RECONVERGENT B0 ;  /* 0x0000000000007941 */ /* 0x000fea0003800200 */
.L_x_29:
[----:B------:R-:W2:Y:S01]  /*0c70*/  LDCU UR4, c[0x0][0x3a8] ;  /* 0x00007500ff0477ac */ /* 0x000ea20008000800 */
[----:B01----:R-:W-:Y:S01]  /*0c80*/  IMAD.MOV.U32 R10, RZ, RZ, RZ ;  /* 0x000000ffff0a7224 */ /* 0x003fe200078e00ff */
[----:B------:R-:W-:Y:S01]  /*0c90*/  SEL R18, R18, 0x1, !P1 ;  /* 0x0000000112127807 */ /* 0x000fe20004800000 */
[----:B------:R-:W-:Y:S02]  /*0ca0*/  VIADD R15, R15, 0xffffffff ;  /* 0xffffffff0f0f7836 */ /* 0x000fe40000000000 */
[----:B------:R-:W-:-:S04]  /*0cb0*/  IMAD.WIDE R6, R19, 0x4, R6 ;  /* 0x0000000413067825 */ /* 0x000fc800078e0206 */
[----:B------:R-:W-:Y:S01]  /*0cc0*/  IMAD R18, R21, R18, R22 ;  /* 0x0000001215127224 */ /* 0x000fe200078e0216 */
[----:B--2---:R-:W0:Y:S01]  /*0cd0*/  I2F.U32.RP R23, UR4 ;  /* 0x0000000400177d06 */ /* 0x004e220008209000 */
[----:B------:R-:W-:-:S07]  /*0ce0*/  ISETP.NE.U32.AND P2, PT, RZ, UR4, PT ;  /* 0x00000004ff007c0c */ /* 0x000fce000bf45070 */
[----:B0-----:R-:W0:Y:S02]  /*0cf0*/  MUFU.RCP R23, R23 ;  /* 0x0000001700177308 */ /* 0x001e240000001000 */
[----:B0-----:R-:W-:-:S06]  /*0d00*/  VIADD R24, R23, 0xffffffe ;  /* 0x0ffffffe17187836 */ /* 0x001fcc0000000000 */
[----:B------:R-:W0:Y:S02]  /*0d10*/  F2I.FTZ.U32.TRUNC.NTZ R11, R24 ;  /* 0x00000018000b7305 */ /* 0x000e24000021f000 */
[----:B0-----:R-:W-:-:S04]  /*0d20*/  IMAD.MOV R25, RZ, RZ, -R11 ;  /* 0x000000ffff197224 */ /* 0x001fc800078e0a0b */
[----:B------:R-:W-:-:S04]  /*0d30*/  IMAD R25, R25, UR4, RZ ;  /* 0x0000000419197c24 */ /* 0x000fc8000f8e02ff */
[----:B------:R-:W-:-:S06]  /*0d40*/  IMAD.HI.U32 R25, R11, R25, R10 ;  /* 0x000000190b197227 */ /* 0x000fcc00078e000a */
[----:B------:R-:W-:-:S04]  /*0d50*/  IMAD.HI.U32 R10, R25, R18, RZ ;  /* 0x00000012190a7227 */ /* 0x000fc800078e00ff */
[----:B------:R-:W-:Y:S01]  /*0d60*/  IMAD.MOV R11, RZ, RZ, -R10 ;  /* 0x000000ffff0b7224 */ /* 0x000fe200078e0a0a */
[----:B------:R-:W-:-:S03]  /*0d70*/  PRMT R10, R15, 0x9910, RZ ;  /* 0x000099100f0a7816 */ /* 0x000fc600000000ff */
[----:B------:R-:W-:-:S05]  /*0d80*/  IMAD R11, R11, UR4, R18 ;  /* 0x000000040b0b7c24 */ /* 0x000fca000f8e0212 */
[----:B------:R-:W-:-:S13]  /*0d90*/  ISETP.GE.U32.AND P0, PT, R11, UR4, PT ;  /* 0x000000040b007c0c */ /* 0x000fda000bf06070 */
[----:B------:R-:W-:-:S04]  /*0da0*/  @P0 IADD3 R11, PT, PT, R11, -UR4, RZ ;  /* 0x800000040b0b0c10 */ /* 0x000fc8000fffe0ff */
[----:B------:R-:W-:-:S13]  /*0db0*/  ISETP.GE.U32.AND P0, PT, R11, UR4, PT ;  /* 0x000000040b007c0c */ /* 0x000fda000bf06070 */
[----:B------:R-:W-:Y:S01]  /*0dc0*/  @P0 VIADD R11, R11, -UR4 ;  /* 0x800000040b0b0c36 */ /* 0x000fe20008000000 */
[----:B------:R-:W-:Y:S01]  /*0dd0*/  @!P2 LOP3.LUT R11, RZ, UR4, RZ, 0x33, !PT ;  /* 0x00000004ff0bac12 */ /* 0x000fe2000f8e33ff */
[----:B------:R-:W0:Y:S04]  /*0de0*/  LDCU UR4, c[0x0][0x3a0] ;  /* 0x00007400ff0477ac */ /* 0x000e280008000800 */
[----:B------:R1:W-:Y:S04]  /*0df0*/  STG.E desc[UR8][R8.64], R11 ;  /* 0x0000000b08007986 */ /* 0x0003e8000c101908 */
[----:B------:R1:W-:Y:S01]  /*0e00*/  STG.E desc[UR8][R6.64], R11 ;  /* 0x0000000b06007986 */ /* 0x0003e2000c101908 */
[----:B------:R-:W-:Y:S01]  /*0e10*/  BAR.SYNC.DEFER_BLOCKING 0x0 ;  /* 0x0000000000007b1d */ /* 0x000fe20000010000 */
[----:B0-----:R-:W-:-:S13]  /*0e20*/  ISETP.GE.AND P0, PT, R10, UR4, PT ;  /* 0x000000040a007c0c */ /* 0x001fda000bf06270 */
[----:B-1----:R-:W-:Y:S05]  /*0e30*/  @P0 BRA `(.L_x_32) ;  /* 0xfffffff400a40947 */ /* 0x002fea000383ffff */
.L_x_25:
[----:B------:R-:W1:Y:S02]  /*0e40*/  LDCU.S8 UR4, c[0x0][0x3b1] ;  /* 0x00007620ff0477ac */ /* 0x000e640008000200 */
[----:B-1----:R-:W-:-:S09]  /*0e50*/  UISETP.NE.AND UP0, UPT, UR4, URZ, UPT ;  /* 0x000000ff0400728c */ /* 0x002fd2000bf05270 */
[----:B------:R-:W-:Y:S05]  /*0e60*/  BRA.U !UP0, `(.L_x_33) ;  /* 0x0000000508fc7547 */ /* 0x000fea000b800000 */
[----:B------:R-:W1:Y:S01]  /*0e70*/  LDCU UR11, c[0x0][0x39c] ;  /* 0x00007380ff0b77ac */ /* 0x000e620008000800 */
[----:B------:R-:W1:Y:S02]  /*0e80*/  LDCU UR4, c[0x0][0x3a4] ;  /* 0x00007480ff0477ac */ /* 0x000e640008000800 */
[----:B-1----:R-:W-:-:S04]  /*0e90*/  ULEA UR4, UR11, -UR4, 0x1 ;  /* 0x800000040b047291 */ /* 0x002fc8000f8e08ff */
        /* <DEDUP_REMOVED lines=10> */
[----:B------:R-:W2:Y:S01]  /*0f40*/  LDC.U16 R6, c[0x0][0x39c] ;  /* 0x0000e700ff067b82 */ /* 0x000ea20000000400 */
[----:B------:R-:W-:Y:S02]  /*0f50*/  UISETP.NE.AND UP0, UPT, UR7, URZ, UPT ;  /* 0x000000ff0700728c */ /* 0x000fe4000bf05270 */
[----:B------:R-:W-:Y:S01]  /*0f60*/  ULOP3.LUT UR6, UR10, 0xffff, URZ, 0xc0, !UPT ;  /* 0x0000ffff0a067892 */ /* 0x000fe2000f8ec0ff */
[----:B--2---:R-:W-:-:S05]  /*0f70*/  IMAD.MOV R6, RZ, RZ, -R6 ;  /* 0x000000ffff067224 */ /* 0x004fca00078e0a06 */
[----:B------:R-:W-:-:S05]  /*0f80*/  PRMT R6, R6, 0x7710, RZ ;  /* 0x0000771006067816 */ /* 0x000fca00000000ff */
[----:B------:R-:W-:-:S05]  /*0f90*/  VIADD R6, R6, 0x1f ;  /* 0x0000001f06067836 */ /* 0x000fca0000000000 */
[----:B------:R-:W-:Y:S01]  /*0fa0*/  VIMNMX.S16x2 R6, PT, PT, R6, UR10, PT ;  /* 0x0000000a06067c48 */ /* 0x000fe2000bfe0300 */
[----:B-1----:R-:W-:Y:S06]  /*0fb0*/  BRA.U !UP0, `(.L_x_35) ;  /* 0x0000000108907547 */ /* 0x002fec000b800000 */
[----:B------:R-:W1:Y:S01]  /*0fc0*/  LDCU UR7, c[0x0][0x3a8] ;  /* 0x00007500ff0777ac */ /* 0x000e620008000800 */
[----:B------:R-:W-:Y:S01]  /*0fd0*/  UPRMT UR4, UR5, 0x9910, URZ ;  /* 0x0000991005047896 */ /* 0x000fe200080000ff */
[----:B-1----:R-:W1:Y:S01]  /*0fe0*/  I2F.U32.RP R10, UR7 ;  /* 0x00000007000a7d06 */ /* 0x002e620008209000 */
[----:B------:R-:W-:Y:S02]  /*0ff0*/  ISETP.NE.U32.AND P0, PT, RZ, UR7, PT ;  /* 0x00000007ff007c0c */ /* 0x000fe4000bf05070 */
[----:B------:R-:W-:-:S05]  /*1000*/  LOP3.LUT R14, RZ, UR7, RZ, 0x33, !PT ;  /* 0x00000007ff0e7c12 */ /* 0x000fca000f8e33ff */
[----:B-1----:R-:W1:Y:S02]  /*1010*/  MUFU.RCP R10, R10 ;  /* 0x0000000a000a7308 */ /* 0x002e640000001000 */
[----:B-1----:R-:W-:-:S06]  /*1020*/  IADD3 R8, PT, PT, R10, 0xffffffe, RZ ;  /* 0x0ffffffe0a087810 */ /* 0x002fcc0007ffe0ff */
[----:B0-----:R0:W1:Y:S02]  /*1030*/  F2I.FTZ.U32.TRUNC.NTZ R9, R8 ;  /* 0x0000000800097305 */ /* 0x001064000021f000 */
[----:B0-----:R-:W-:Y:S02]  /*1040*/  IMAD.MOV.U32 R8, RZ, RZ, RZ ;  /* 0x000000ffff087224 */ /* 0x001fe400078e00ff */
[----:B-1----:R-:W-:-:S04]  /*1050*/  IMAD.MOV R11, RZ, RZ, -R9 ;  /* 0x000000ffff0b7224 */ /* 0x002fc800078e0a09 */
[----:B------:R-:W-:-:S04]  /*1060*/  IMAD R11, R11, UR7, RZ ;  /* 0x000000070b0b7c24 */ /* 0x000fc8000f8e02ff */
[----:B------:R-:W-:Y:S01]  /*1070*/  IMAD.HI.U32 R12, R9, R11, R8 ;  /* 0x0000000b090c7227 */ /* 0x000fe200078e0008 */
[----:B------:R-:W-:-:S07]  /*1080*/  PRMT R9, RZ, 0x7610, R9 ;  /* 0x00007610ff097816 */ /* 0x000fce0000000009 */
.L_x_36:
[----:B------:R-:W-:-:S04]  /*1090*/  PRMT R8, R6, 0x9910, RZ ;  /* 0x0000991006087816 */ /* 0x000fc800000000ff */
[----:B-----5:R-:W-:Y:S02]  /*10a0*/  SHF.R.W.U32 R7, R7, R8, R7 ;  /* 0x0000000807077219 */ /* 0x020fe40000001e07 */
[----:B------:R-:W-:-:S03]  /*10b0*/  IADD3 R8, PT, PT, -R8, UR6, RZ ;  /* 0x0000000608087c10 */ /* 0x000fc6000fffe1ff */
[----:B------:R-:W-:Y:S01]  /*10c0*/  IMAD.HI.U32 R10, R12, R7, RZ ;  /* 0x000000070c0a7227 */ /* 0x000fe200078e00ff */
[----:B------:R-:W-:-:S03]  /*10d0*/  ISETP.GE.AND P2, PT, R8, UR11, PT ;  /* 0x0000000b08007c0c */ /* 0x000fc6000bf46270 */
[----:B------:R-:W-:-:S04]  /*10e0*/  IMAD.MOV R10, RZ, RZ, -R10 ;  /* 0x000000ffff0a7224 */ /* 0x000fc800078e0a0a */
[----:B------:R-:W-:Y:S01]  /*10f0*/  IMAD R7, R10, UR7, R7 ;  /* 0x000000070a077c24 */ /* 0x000fe2000f8e0207 */
[----:B------:R-:W-:Y:S01]  /*1100*/  IADD3 R10, PT, PT, R9, R6, RZ ;  /* 0x00000006090a7210 */ /* 0x000fe20007ffe0ff */
[----:B------:R-:W-:-:S03]  /*1110*/  IMAD.MOV R9, RZ, RZ, -R6 ;  /* 0x000000ffff097224 */ /* 0x000fc600078e0a06 */
[----:B------:R-:W-:Y:S02]  /*1120*/  ISETP.GE.U32.AND P1, PT, R7, UR7, PT ;  /* 0x0000000707007c0c */ /* 0x000fe4000bf26070 */
[----:B------:R-:W-:Y:S02]  /*1130*/  PRMT R11, R10, 0x9910, RZ ;  /* 0x000099100a0b7816 */ /* 0x000fe400000000ff */
[----:B------:R-:W-:-:S03]  /*1140*/  PRMT R9, R9, 0x7710, RZ ;  /* 0x0000771009097816 */ /* 0x000fc600000000ff */
[----:B------:R-:W-:Y:S02]  /*1150*/  IMAD.MOV.U32 R8, RZ, RZ, R11 ;  /* 0x000000ffff087224 */ /* 0x000fe400078e000b */
[----:B------:R-:W-:-:S03]  /*1160*/  VIADD R9, R9, UR5 ;  /* 0x0000000509097c36 */ /* 0x000fc60008000000 */
[----:B------:R-:W-:Y:S01]  /*1170*/  ISETP.GE.AND P3, PT, R8, UR4, PT ;  /* 0x0000000408007c0c */ /* 0x000fe2000bf66270 */
[----:B------:R-:W-:Y:S01]  /*1180*/  @P1 VIADD R7, R7, -UR7 ;  /* 0x8000000707071c36 */ /* 0x000fe20008000000 */
[----:B------:R-:W-:Y:S02]  /*1190*/  SEL R6, R9, R6, !P2 ;  /* 0x0000000609067207 */ /* 0x000fe40005000000 */
[----:B------:R-:W-:Y:S02]  /*11a0*/  PRMT R9, R10, 0x7610, R9 ;  /* 0x000076100a097816 */ /* 0x000fe40000000009 */
[----:B------:R-:W-:-:S13]  /*11b0*/  ISETP.GE.U32.AND P1, PT, R7, UR7, PT ;  /* 0x0000000707007c0c */ /* 0x000fda000bf26070 */
[----:B------:R-:W-:-:S05]  /*11c0*/  @P1 VIADD R7, R7, -UR7 ;  /* 0x8000000707071c36 */ /* 0x000fca0008000000 */
[----:B------:R-:W-:Y:S01]  /*11d0*/  SEL R7, R14, R7, !P0 ;  /* 0x000000070e077207 */ /* 0x000fe20004000000 */
[----:B------:R-:W-:Y:S06]  /*11e0*/  @!P3 BRA `(.L_x_36) ;  /* 0xfffffffc00a8b947 */ /* 0x000fec000383ffff */
[----:B------:R-:W-:Y:S05]  /*11f0*/  BRA `(.L_x_37) ;  /* 0x00000000008c7947 */ /* 0x000fea0003800000 */
.L_x_35:
        /* <DEDUP_REMOVED lines=13> */
.L_x_38:
[----:B------:R-:W-:-:S04]  /*12d0*/  PRMT R10, R6, 0x9910, RZ ;  /* 0x00009910060a7816 */ /* 0x000fc800000000ff */
[----:B-----5:R-:W-:Y:S02]  /*12e0*/  SHF.L.U32 R7, R7, R10, RZ ;  /* 0x0000000a07077219 */ /* 0x020fe400000006ff */
        /* <DEDUP_REMOVED lines=20> */
.L_x_37:
[----:B------:R1:W-:Y:S02]  /*1430*/  STG.E desc[UR8][R2.64], R7 ;  /* 0x0000000702007986 */ /* 0x0003e4000c101908 */
.L_x_34:
[----:B------:R-:W2:Y:S02]  /*1440*/  LDCU.U8 UR4, c[0x0][0x3b0] ;  /* 0x00007600ff0477ac */ /* 0x000ea40008000000 */
[----:B--2---:R-:W-:-:S04]  /*1450*/  UPRMT UR4, UR4, 0x8880, URZ ;  /* 0x0000888004047896 */ /* 0x004fc800080000ff */
[----:B------:R-:W-:-:S09]  /*1460*/  UISETP.NE.AND UP0, UPT, UR4, URZ, UPT ;  /* 0x000000ff0400728c */ /* 0x000fd2000bf05270 */
[----:B------:R-:W-:Y:S05]  /*1470*/  BRA.U !UP0, `(.L_x_39) ;  /* 0x00000001086c7547 */ /* 0x000fea000b800000 */
[----:B------:R0:W2:Y:S01]  /*1480*/  LDG.E R11, desc[UR8][R2.64] ;  /* 0x00000008020b7981 */ /* 0x0000a2000c1e1900 */
[----:B-1----:R-:W-:Y:S01]  /*1490*/  IABS R7, R0 ;  /* 0x0000000000077213 */ /* 0x002fe20000000000 */
[----:B------:R-:W-:-:S03]  /*14a0*/  IMAD.IADD R13, R0, 0x1, -R13 ;  /* 0x00000001000d7824 */ /* 0x000fc600078e0a0d */
[----:B------:R-:W1:Y:S02]  /*14b0*/  I2F.RP R6, R7 ;  /* 0x0000000700067306 */ /* 0x000e640000209400 */
[----:B------:R-:W-:Y:S02]  /*14c0*/  ISETP.GE.AND P2, PT, R13, RZ, PT ;  /* 0x000000ff0d00720c */ /* 0x000fe40003f46270 */
[----:B0-----:R-:W-:-:S04]  /*14d0*/  IABS R2, R13 ;  /* 0x0000000d00027213 */ /* 0x001fc80000000000 */
[----:B-1----:R-:W0:Y:S02]  /*14e0*/  MUFU.RCP R6, R6 ;  /* 0x0000000600067308 */ /* 0x002e240000001000 */
[----:B0-----:R-:W-:-:S06]  /*14f0*/  IADD3 R4, PT, PT, R6, 0xffffffe, RZ ;  /* 0x0ffffffe06047810 */ /* 0x001fcc0007ffe0ff */
[----:B------:R0:W1:Y:S02]  /*1500*/  F2I.FTZ.U32.TRUNC.NTZ R5, R4 ;  /* 0x0000000400057305 */ /* 0x000064000021f000 */
[----:B0-----:R-:W-:Y:S02]  /*1510*/  IMAD.MOV.U32 R4, RZ, RZ, RZ ;  /* 0x000000ffff047224 */ /* 0x001fe400078e00ff */
[----:B-1----:R-:W-:-:S04]  /*1520*/  IMAD.MOV R8, RZ, RZ, -R5 ;  /* 0x000000ffff087224 */ /* 0x002fc800078e0a05 */
[----:B------:R-:W-:-:S04]  /*1530*/  IMAD R9, R8, R7, RZ ;  /* 0x0000000708097224 */ /* 0x000fc800078e02ff */
[----:B------:R-:W-:-:S06]  /*1540*/  IMAD.HI.U32 R5, R5, R9, R4 ;  /* 0x0000000905057227 */ /* 0x000fcc00078e0004 */
[----:B------:R-:W-:-:S04]  /*1550*/  IMAD.HI.U32 R5, R5, R2, RZ ;  /* 0x0000000205057227 */ /* 0x000fc800078e00ff */
[----:B------:R-:W-:-:S04]  /*1560*/  IMAD.MOV R5, RZ, RZ, -R5 ;  /* 0x000000ffff057224 */ /* 0x000fc800078e0a05 */
[C---:B------:R-:W-:Y:S02]  /*1570*/  IMAD R4, R7.reuse, R5, R2 ;  /* 0x0000000507047224 */ /* 0x040fe400078e0202 */
[----:B------:R-:W0:Y:S03]  /*1580*/  LDC.64 R2, c[0x0][0x380] ;  /* 0x0000e000ff027b82 */ /* 0x000e260000000a00 */
[----:B------:R-:W-:-:S13]  /*1590*/  ISETP.GT.U32.AND P0, PT, R7, R4, PT ;  /* 0x000000040700720c */ /* 0x000fda0003f04070 */
[----:B------:R-:W-:Y:S02]  /*15a0*/  @!P0 IADD3 R4, PT, PT, R4, -R7, RZ ;  /* 0x8000000704048210 */ /* 0x000fe40007ffe0ff */
[----:B------:R-:W-:Y:S02]  /*15b0*/  ISETP.NE.AND P0, PT, R0, RZ, PT ;  /* 0x000000ff0000720c */ /* 0x000fe40003f05270 */
[----:B------:R-:W-:-:S13]  /*15c0*/  ISETP.GT.U32.AND P1, PT, R7, R4, PT ;  /* 0x000000040700720c */ /* 0x000fda0003f24070 */
[----:B------:R-:W-:-:S04]  /*15d0*/  @!P1 IMAD.IADD R4, R4, 0x1, -R7 ;  /* 0x0000000104049824 */ /* 0x000fc800078e0a07 */
[----:B------:R-:W-:Y:S01]  /*15e0*/  @!P2 IMAD.MOV R4, RZ, RZ, -R4 ;  /* 0x000000ffff04a224 */ /* 0x000fe200078e0a04 */
[----:B------:R-:W-:-:S05]  /*15f0*/  @!P0 LOP3.LUT R4, RZ, R0, RZ, 0x33, !PT ;  /* 0x00000000ff048212 */ /* 0x000fca00078e33ff */
[----:B0-----:R-:W-:-:S05]  /*1600*/  IMAD.WIDE R2, R4, 0x4, R2 ;  /* 0x0000000404027825 */ /* 0x001fca00078e0202 */
[----:B--2---:R-:W-:Y:S01]  /*1610*/  STG.E desc[UR8][R2.64], R11 ;  /* 0x0000000b02007986 */ /* 0x004fe2000c101908 */
[----:B------:R-:W-:Y:S05]  /*1620*/  EXIT ;  /* 0x000000000000794d */ /* 0x000fea0003800000 */
.L_x_39:
[----:B01----:R-:W2:Y:S04]  /*1630*/  LDG.E R3, desc[UR8][R2.64] ;  /* 0x0000000802037981 */ /* 0x003ea8000c1e1900 */
[----:B--2---:R-:W-:Y:S01]  /*1640*/  STG.E desc[UR8][R4.64], R3 ;  /* 0x0000000304007986 */ /* 0x004fe2000c101908 */
[----:B------:R-:W-:Y:S05]  /*1650*/  EXIT ;  /* 0x000000000000794d */ /* 0x000fea0003800000 */
.L_x_33:
[----:B0-----:R-:W2:Y:S04]  /*1660*/  LDG.E R3, desc[UR8][R2.64] ;  /* 0x0000000802037981 */ /* 0x001ea8000c1e1900 */
[----:B--2---:R-:W-:Y:S01]  /*1670*/  STG.E desc[UR8][R4.64], R3 ;  /* 0x0000000304007986 */ /* 0x004fe2000c101908 */
[----:B------:R-:W-:Y:S05]  /*1680*/  EXIT ;  /* 0x000000000000794d */ /* 0x000fea0003800000 */
        .weak           $__internal_1_$__cuda_sm3x_div_rn_noftz_f32_slowpath
        .type           $__internal_1_$__cuda_sm3x_div_rn_noftz_f32_slowpath,@function
        .size           $__internal_1_$__cuda_sm3x_div_rn_noftz_f32_slowpath,(.L_x_66 - $__internal_1_$__cuda_sm3x_div_rn_noftz_f32_slowpath)
$__internal_1_$__cuda_sm3x_div_rn_noftz_f32_slowpath:
[--C-:B------:R-:W-:Y:S01]  /*1690*/  SHF.R.U32.HI R3, RZ, 0x17, R0.reuse ;  /* 0x00000017ff037819 */ /* 0x100fe20000011600 */
[----:B------:R-:W-:-:S03]  /*16a0*/  IMAD.MOV.U32 R4, RZ, RZ, R0 ;  /* 0x000000ffff047224 */ /* 0x000fc600078e0000 */
[----:B------:R-:W-:-:S05]  /*16b0*/  LOP3.LUT R3, R3, 0xff, RZ, 0xc0, !PT ;  /* 0x000000ff03037812 */ /* 0x000fca00078ec0ff */
[----:B------:R-:W-:-:S05]  /*16c0*/  VIADD R6, R3, 0xffffffff ;  /* 0xffffffff03067836 */ /* 0x000fca0000000000 */
[----:B------:R-:W-:-:S13]  /*16d0*/  ISETP.GT.U32.OR P0, PT, R6, 0xfd, !PT ;  /* 0x000000fd0600780c */ /* 0x000fda0007f04470 */
[----:B------:R-:W-:Y:S01]  /*16e0*/  @!P0 MOV R5, RZ ;  /* 0x000000ff00058202 */ /* 0x000fe20000000f00 */
        /* <DEDUP_REMOVED lines=16> */
.L_x_40:
[----:B------:R-:W-:Y:S01]  /*17f0*/  UMOV UR4, 0x3f317218 ;  /* 0x3f31721800047882 */ /* 0x000fe20000000000 */
[----:B------:R-:W-:Y:S01]  /*1800*/  VIADD R3, R3, 0xffffff81 ;  /* 0xffffff8103037836 */ /* 0x000fe20000000000 */
[----:B------:R-:W-:-:S03]  /*1810*/  UIADD3 UR4, UPT, UPT, UR4, 0x800000, URZ ;  /* 0x0080000004047890 */ /* 0x000fc6000fffe0ff */
[----:B------:R-:W-:Y:S01]  /*1820*/  IMAD R0, R3, -0x800000, R4 ;  /* 0xff80000003007824 */ /* 0x000fe200078e0204 */
[----:B------:R-:W-:Y:S02]  /*1830*/  IADD3 R5, PT, PT, R5, 0x1, R3 ;  /* 0x0000000105057810 */ /* 0x000fe40007ffe003 */
        /* <DEDUP_REMOVED lines=10> */
[----:B------:R-:W-:-:S04]  /*18e0*/  LOP3.LUT R0, R0, 0xff, RZ, 0xc0, !PT ;  /* 0x000000ff00007812 */ /* 0x000fc800078ec0ff */
[----:B------:R-:W-:-:S05]  /*18f0*/  IADD3 R8, PT, PT, R0, R5, RZ ;  /* 0x0000000500087210 */ /* 0x000fca0007ffe0ff */
        /* <DEDUP_REMOVED lines=32> */
.L_x_46:
[----:B------:R-:W-:-:S04]  /*1b00*/  LOP3.LUT R4, R4, 0x80000000, RZ, 0xc0, !PT ;  /* 0x8000000004047812 */ /* 0x000fc800078ec0ff */
[----:B------:R-:W-:Y:S01]  /*1b10*/  LOP3.LUT R4, R4, 0x7f800000, RZ, 0xfc, !PT ;  /* 0x7f80000004047812 */ /* 0x000fe200078efcff */
[----:B------:R-:W-:Y:S06]  /*1b20*/  BRA `(.L_x_47) ;  /* 0x0000000000287947 */ /* 0x000fec0003800000 */
.L_x_45:
[----:B------:R-:W-:Y:S01]  /*1b30*/  IMAD R4, R5, 0x800000, R4 ;  /* 0x0080000005047824 */ /* 0x000fe200078e0204 */
[----:B------:R-:W-:Y:S06]  /*1b40*/  BRA `(.L_x_47) ;  /* 0x0000000000207947 */ /* 0x000fec0003800000 */
.L_x_44:
[----:B------:R-:W-:-:S04]  /*1b50*/  LOP3.LUT R4, R5, 0x80000000, R4, 0x48, !PT ;  /* 0x8000000005047812 */ /* 0x000fc800078e4804 */
[----:B------:R-:W-:Y:S01]  /*1b60*/  LOP3.LUT R4, R4, 0x7f800000, RZ, 0xfc, !PT ;  /* 0x7f80000004047812 */ /* 0x000fe200078efcff */
[----:B------:R-:W-:Y:S06]  /*1b70*/  BRA `(.L_x_47) ;  /* 0x0000000000147947 */ /* 0x000fec0003800000 */
.L_x_43:
[----:B------:R-:W-:Y:S01]  /*1b80*/  LOP3.LUT R4, R5, 0x80000000, R4, 0x48, !PT ;  /* 0x8000000005047812 */ /* 0x000fe200078e4804 */
[----:B------:R-:W-:Y:S06]  /*1b90*/  BRA `(.L_x_47) ;  /* 0x00000000000c7947 */ /* 0x000fec0003800000 */
.L_x_42:
[----:B------:R-:W0:Y:S01]  /*1ba0*/  MUFU.RSQ R4, -QNAN ;  /* 0xffc0000000047908 */ /* 0x000e220000001400 */
[----:B------:R-:W-:Y:S05]  /*1bb0*/  BRA `(.L_x_47) ;  /* 0x0000000000047947 */ /* 0x000fea0003800000 */
.L_x_41:
[----:B------:R-:W-:-:S07]  /*1bc0*/  FADD.FTZ R4, R0, 0.69314718246459960938 ;  /* 0x3f31721800047421 */ /* 0x000fce0000010000 */
.L_x_47:
[----:B------:R-:W-:-:S04]  /*1bd0*/  IMAD.MOV.U32 R3, RZ, RZ, 0x0 ;  /* 0x00000000ff037424 */ /* 0x000fc800078e00ff */
[----:B0-----:R-:W-:Y:S05]  /*1be0*/  RET.REL.NODEC R2 `(_Z16MulSMINTTKernel1PjS_S_iiiiiibb) ;  /* 0xffffffe402047950 */ /* 0x001fea0003c3ffff */
.L_x_48:
        /* <DEDUP_REMOVED lines=9> */
.L_x_66:


//--------------------- .text._Z15MulSMNTTKernel2PjS_S_iiiiib --------------------------
	.section	.text._Z15MulSMNTTKernel2PjS_S_iiiiib,"ax",@progbits
	.align	128
        .global         _Z15MulSMNTTKernel2PjS_S_iiiiib
        .type           _Z15MulSMNTTKernel2PjS_S_iiiiib,@function
        .size           _Z15MulSMNTTKernel2PjS_S_iiiiib,(.L_x_70 - _Z15MulSMNTTKernel2PjS_S_iiiiib)
        .other          _Z15MulSMNTTKernel2PjS_S_iiiiib,@"STO_CUDA_ENTRY STV_DEFAULT"
_Z15MulSMNTTKernel2PjS_S_iiiiib:
.text._Z15MulSMNTTKernel2PjS_S_iiiiib:
[----:B------:R-:W-:Y:S01]  /*0000*/  LDC R1, c[0x0][0x37c] ;  /* 0x0000df00ff017b82 */ /* 0x000fe20000000800 */
[----:B------:R-:W0:Y:S01]  /*0010*/  S2R R11, SR_TID.X ;  /* 0x00000000000b7919 */ /* 0x000e220000002100 */
[----:B------:R-:W0:Y:S02]  /*0020*/  LDCU UR5, c[0x0][0x360] ;  /* 0x00006c00ff0577ac */ /* 0x000e240008000800 */
[----:B0-----:R-:W-:-:S13]  /*0030*/  ISETP.GE.U32.AND P0, PT, R11, UR5, PT ;  /* 0x000000050b007c0c */ /* 0x001fda000bf06070 */
[----:B------:R-:W-:Y:S05]  /*0040*/  @P0 EXIT ;  /* 0x000000000000094d */ /* 0x000fea0003800000 */
[----:B------:R-:W0:Y:S01]  /*0050*/  S2R R2, SR_CTAID.X ;  /* 0x0000000000027919 */ /* 0x000e220000002500 */
[----:B------:R-:W1:Y:S01]  /*0060*/  LDCU.64 UR8, c[0x0][0x380] ;  /* 0x00007000ff0877ac */ /* 0x000e620008000a00 */
[----:B------:R-:W2:Y:S01]  /*0070*/  LDC.64 R4, c[0x0][0x388] ;  /* 0x0000e200ff047b82 */ /* 0x000ea20000000a00 */
[----:B------:R-:W3:Y:S01]  /*0080*/  LDCU.64 UR6, c[0x0][0x358] ;  /* 0x00006b00ff0677ac */ /* 0x000ee20008000a00 */
[----:B------:R-:W4:Y:S01]  /*0090*/  LDCU.U16 UR4, c[0x0][0x39c] ;  /* 0x00007380ff0477ac */ /* 0x000f220008000400 */
[----:B0-----:R-:W-:-:S04]  /*00a0*/  IMAD R0, R2, UR5, R11 ;  /* 0x0000000502007c24 */ /* 0x001fc8000f8e020b */
[----:B------:R-:W-:-:S05]  /*00b0*/  IMAD.SHL.U32 R0, R0, 0x4, RZ ;  /* 0x0000000400007824 */ /* 0x000fca00078e00ff */
[----:B------:R-:W-:-:S04]  /*00c0*/  LOP3.LUT R0, R0, 0x3fffc, RZ, 0xc0, !PT ;  /* 0x0003fffc00007812 */ /* 0x000fc800078ec0ff */
[----:B-1----:R-:W-:Y:S01]  /*00d0*/  IADD3 R6, P0, PT, R0, UR8, RZ ;  /* 0x0000000800067c10 */ /* 0x002fe2000ff1e0ff */
[----:B------:R-:W0:Y:S04]  /*00e0*/  LDCU UR8, c[0x0][0x3a0] ;  /* 0x00007400ff0877ac */ /* 0x000e280008000800 */
[----:B------:R-:W-:-:S05]  /*00f0*/  IMAD.X R7, RZ, RZ, UR9, P0 ;  /* 0x00000009ff077e24 */ /* 0x000fca00080e06ff */
[----:B---3--:R-:W3:Y:S01]  /*0100*/  LDG.E R3, desc[UR6][R6.64] ;  /* 0x0000000606037981 */ /* 0x008ee2000c1e1900 */
[----:B------:R-:W-:Y:S01]  /*0110*/  LOP3.LUT R0, R2, 0xffff, RZ, 0xc0, !PT ;  /* 0x0000ffff02007812 */ /* 0x000fe200078ec0ff */
[----:B----4-:R-:W-:-:S04]  /*0120*/  UPRMT UR4, UR4, 0x9910, URZ ;  /* 0x0000991004047896 */ /* 0x010fc800080000ff */
[----:B------:R-:W-:Y:S01]  /*0130*/  IMAD R0, R0, UR5, RZ ;  /* 0x0000000500007c24 */ /* 0x000fe2000f8e02ff */
[----:B0-----:R-:W-:-:S03]  /*0140*/  UISETP.GT.AND UP0, UPT, UR4, UR8, UPT ;  /* 0x000000080400728c */ /* 0x001fc6000bf04270 */
[----:B------:R-:W-:-:S04]  /*0150*/  IMAD.IADD R9, R0, 0x1, R11 ;  /* 0x0000000100097824 */ /* 0x000fc800078e020b */
[----:B--2---:R-:W-:-:S05]  /*0160*/  IMAD.WIDE.U32 R4, R9, 0x4, R4 ;  /* 0x0000000409047825 */ /* 0x004fca00078e0004 */
[----:B---3--:R0:W-:Y:S01]  /*0170*/  STG.E desc[UR6][R4.64], R3 ;  /* 0x0000000304007986 */ /* 0x0081e2000c101906 */
[----:B------:R-:W-:Y:S06]  /*0180*/  BAR.SYNC.DEFER_BLOCKING 0x0 ;  /* 0x0000000000007b1d */ /* 0x000fec0000010000 */
[----:B------:R-:W-:Y:S05]  /*0190*/  BRA.U UP0, `(.L_x_49) ;  /* 0x0000000500b47547 */ /* 0x000fea000b800000 */
[----:B------:R-:W1:Y:S01]  /*01a0*/  LDCU UR8, c[0x0][0x3a4] ;  /* 0x00007480ff0877ac */ /* 0x000e620008000800 */
[----:B------:R-:W2:Y:S01]  /*01b0*/  LDC R14, c[0x0][0x3a4] ;  /* 0x0000e900ff0e7b82 */ /* 0x000ea20000000800 */
[----:B------:R-:W-:Y:S01]  /*01c0*/  LOP3.LUT R8, R11, 0x1, RZ, 0xc0, !PT ;  /* 0x000000010b087812 */ /* 0x000fe200078ec0ff */
[----:B------:R-:W-:Y:S01]  /*01d0*/  IMAD.MOV.U32 R20, RZ, RZ, 0x1 ;  /* 0x00000001ff147424 */ /* 0x000fe200078e00ff */
[----:B------:R-:W3:Y:S01]  /*01e0*/  LDCU.U8 UR5, c[0x0][0x3ac] ;  /* 0x00007580ff0577ac */ /* 0x000ee20008000000 */
[----:B------:R-:W-:Y:S01]  /*01f0*/  SHF.R.U32.HI R16, RZ, 0x1, R11 ;  /* 0x00000001ff107819 */ /* 0x000fe2000001160b */
[----:B------:R-:W-:Y:S01]  /*0200*/  IMAD.U32 R22, RZ, RZ, UR4 ;  /* 0x00000004ff167e24 */ /* 0x000fe2000f8e00ff */
[C---:B------:R-:W-:Y:S01]  /*0210*/  ISETP.NE.U32.AND P0, PT, R8.reuse, 0x1, PT ;  /* 0x000000010800780c */ /* 0x040fe20003f05070 */
[----:B------:R-:W4:Y:S01]  /*0220*/  LDCU.U16 UR10, c[0x0][0x39c] ;  /* 0x00007380ff0a77ac */ /* 0x000f220008000400 */
[----:B0-----:R-:W0:Y:S01]  /*0230*/  LDC.64 R2, c[0x0][0x388] ;  /* 0x0000e200ff027b82 */ /* 0x001e220000000a00 */
[----:B------:R-:W-:Y:S01]  /*0240*/  ISETP.NE.AND P1, PT, R8, RZ, PT ;  /* 0x000000ff0800720c */ /* 0x000fe20003f25270 */
[----:B------:R-:W-:Y:S01]  /*0250*/  IMAD.MOV.U32 R8, RZ, RZ, RZ ;  /* 0x000000ffff087224 */ /* 0x000fe200078e00ff */
[----:B------:R-:W-:Y:S01]  /*0260*/  SEL R19, R20, 0xffff, P0 ;  /* 0x0000ffff14137807 */ /* 0x000fe20000000000 */
[----:B------:R-:W0:Y:S01]  /*0270*/  LDCU UR11, c[0x0][0x3a0] ;  /* 0x00007400ff0b77ac */ /* 0x000e220008000800 */
[----:B------:R-:W-:-:S02]  /*0280*/  IABS R17, R16 ;  /* 0x0000001000117213 */ /* 0x000fc40000000000 */
[----:B------:R-:W-:Y:S01]  /*0290*/  SEL R20, R20, 0xffffffff, P0 ;  /* 0xffffffff14147807 */ /* 0x000fe20000000000 */
[----:B------:R-:W0:Y:S01]  /*02a0*/  LDCU UR9, c[0x0][0x3a8] ;  /* 0x00007500ff0977ac */ /* 0x000e220008000800 */
[----:B-1----:R-:W1:Y:S01]  /*02b0*/  I2F.U32.RP R10, UR8 ;  /* 0x00000008000a7d06 */ /* 0x002e620008209000 */
[----:B------:R-:W-:Y:S02]  /*02c0*/  ISETP.NE.U32.AND P2, PT, RZ, UR8, PT ;  /* 0x00000008ff007c0c */ /* 0x000fe4000bf45070 */
[----:B------:R-:W-:Y:S01]  /*02d0*/  LOP3.LUT R18, RZ, UR8, RZ, 0x33, !PT ;  /* 0x00000008ff127c12 */ /* 0x000fe2000f8e33ff */
[----:B---3--:R-:W-:Y:S01]  /*02e0*/  UPRMT UR5, UR5, 0x8880, URZ ;  /* 0x0000888005057896 */ /* 0x008fe200080000ff */
[----:B----4-:R-:W-:-:S06]  /*02f0*/  IMAD.U32 R21, RZ, RZ, UR10 ;  /* 0x0000000aff157e24 */ /* 0x010fcc000f8e00ff */
[----:B------:R-:W-:Y:S02]  /*0300*/  UMOV UR4, UR5 ;  /* 0x0000000500047c82 */ /* 0x000fe40008000000 */
[----:B------:R-:W-:Y:S01]  /*0310*/  ISETP.NE.AND P3, PT, RZ, UR4, !P0 ;  /* 0x00000004ff007c0c */ /* 0x000fe2000c765270 */
[----:B-1----:R-:W1:Y:S02]  /*0320*/  MUFU.RCP R10, R10 ;  /* 0x0000000a000a7308 */ /* 0x002e640000001000 */
[----:B-1----:R-:W-:-:S06]  /*0330*/  VIADD R9, R10, 0xffffffe ;  /* 0x0ffffffe0a097836 */ /* 0x002fcc0000000000 */
[----:B------:R-:W1:Y:S02]  /*0340*/  F2I.FTZ.U32.TRUNC.NTZ R9, R9 ;  /* 0x0000000900097305 */ /* 0x000e64000021f000 */
[----:B-1----:R-:W-:-:S04]  /*0350*/  IMAD.MOV R15, RZ, RZ, -R9 ;  /* 0x000000ffff0f7224 */ /* 0x002fc800078e0a09 */
[----:B------:R-:W-:-:S04]  /*0360*/  IMAD R15, R15, UR8, RZ ;  /* 0x000000080f0f7c24 */ /* 0x000fc8000f8e02ff */
[----:B0-2---:R-:W-:-:S07]  /*0370*/  IMAD.HI.U32 R15, R9, R15, R8 ;  /* 0x0000000f090f7227 */ /* 0x005fce00078e0008 */
.L_x_50:
[----:B-1----:R-:W0:Y:S01]  /*0380*/  LDC R11, c[0x0][0x398] ;  /* 0x0000e600ff0b7b82 */ /* 0x002e220000000800 */
[----:B------:R-:W-:Y:S01]  /*0390*/  IMAD.MOV.U32 R9, RZ, RZ, -0x1 ;  /* 0xffffffffff097424 */ /* 0x000fe200078e00ff */
[----:B------:R-:W-:Y:S02]  /*03a0*/  IADD3 R8, PT, PT, -R22, UR11, RZ ;  /* 0x0000000b16087c10 */ /* 0x000fe4000fffe1ff */
[----:B------:R-:W-:Y:S02]  /*03b0*/  LOP3.LUT R12, R21, 0xffff, RZ, 0xc0, !PT ;  /* 0x0000ffff150c7812 */ /* 0x000fe400078ec0ff */
[----:B------:R-:W-:-:S04]  /*03c0*/  SHF.L.U32 R9, R9, R8, RZ ;  /* 0x0000000809097219 */ /* 0x000fc800000006ff */
[----:B------:R-:W-:Y:S02]  /*03d0*/  LOP3.LUT R9, R9, R16, RZ, 0xc0, !PT ;  /* 0x0000001009097212 */ /* 0x000fe400078ec0ff */
[----:B0-----:R-:W-:-:S04]  /*03e0*/  SHF.R.S32.HI R12, RZ, R12, R11 ;  /* 0x0000000cff0c7219 */ /* 0x001fc8000001140b */
[----:B------:R-:W-:-:S04]  /*03f0*/  SEL R8, R12, RZ, !P0 ;  /* 0x000000ff0c087207 */ /* 0x000fc80004000000 */
[----:B------:R-:W-:-:S04]  /*0400*/  IADD3 R8, PT, PT, R9, R8, R16 ;  /* 0x0000000809087210 */ /* 0x000fc80007ffe010 */
[----:B------:R-:W-:Y:S01]  /*0410*/  PRMT R23, R8, 0x9910, RZ ;  /* 0x0000991008177816 */ /* 0x000fe200000000ff */
[----:B------:R-:W-:-:S04]  /*0420*/  IMAD R9, R19, R12, R8 ;  /* 0x0000000c13097224 */ /* 0x000fc800078e0208 */
[----:B------:R-:W-:Y:S01]  /*0430*/  IMAD.IADD R23, R0, 0x1, R23 ;  /* 0x0000000100177824 */ /* 0x000fe200078e0217 */
[----:B------:R-:W-:-:S05]  /*0440*/  PRMT R9, R9, 0x9910, RZ ;  /* 0x0000991009097816 */ /* 0x000fca00000000ff */
[----:B------:R-:W-:Y:S02]  /*0450*/  IMAD.IADD R11, R0, 0x1, R9 ;  /* 0x00000001000b7824 */ /* 0x000fe400078e0209 */
[----:B------:R-:W-:-:S04]  /*0460*/  IMAD.WIDE R8, R23, 0x4, R2 ;  /* 0x0000000417087825 */ /* 0x000fc800078e0202 */
[----:B------:R-:W-:Y:S01]  /*0470*/  IMAD.WIDE R10, R11, 0x4, R2 ;  /* 0x000000040b0a7825 */ /* 0x000fe200078e0202 */
[----:B------:R-:W2:Y:S05]  /*0480*/  LDG.E R25, desc[UR6][R8.64] ;  /* 0x0000000608197981 */ /* 0x000eaa000c1e1900 */
[----:B------:R0:W2:Y:S01]  /*0490*/  LDG.E R10, desc[UR6][R10.64] ;  /* 0x000000060a0a7981 */ /* 0x0000a2000c1e1900 */
[----:B------:R-:W-:Y:S01]  /*04a0*/  PRMT R26, R12, 0x9910, RZ ;  /* 0x000099100c1a7816 */ /* 0x000fe200000000ff */
[----:B------:R-:W-:Y:S02]  /*04b0*/  VIADD R22, R22, 0xffffffff ;  /* 0xffffffff16167836 */ /* 0x000fe40000000000 */
[----:B------:R-:W-:Y:S01]  /*04c0*/  VIADD R21, R21, 0x1 ;  /* 0x0000000115157836 */ /* 0x000fe20000000000 */
[----:B------:R-:W-:-:S04]  /*04d0*/  IABS R24, R26 ;  /* 0x0000001a00187213 */ /* 0x000fc80000000000 */
[----:B------:R-:W1:Y:S08]  /*04e0*/  I2F.RP R27, R24 ;  /* 0x00000018001b7306 */ /* 0x000e700000209400 */
[----:B-1----:R-:W1:Y:S02]  /*04f0*/  MUFU.RCP R27, R27 ;  /* 0x0000001b001b7308 */ /* 0x002e640000001000 */
[----:B-1----:R-:W-:-:S06]  /*0500*/  VIADD R12, R27, 0xffffffe ;  /* 0x0ffffffe1b0c7836 */ /* 0x002fcc0000000000 */
[----:B------:R1:W3:Y:S02]  /*0510*/  F2I.FTZ.U32.TRUNC.NTZ R13, R12 ;  /* 0x0000000c000d7305 */ /* 0x0002e4000021f000 */
[----:B-1----:R-:W-:Y:S02]  /*0520*/  IMAD.MOV.U32 R12, RZ, RZ, RZ ;  /* 0x000000ffff0c7224 */ /* 0x002fe400078e00ff */
[----:B---3--:R-:W-:-:S04]  /*0530*/  IMAD.MOV R29, RZ, RZ, -R13 ;  /* 0x000000ffff1d7224 */ /* 0x008fc800078e0a0d */
[----:B0-----:R-:W-:-:S04]  /*0540*/  IMAD R11, R29, R24, RZ ;  /* 0x000000181d0b7224 */ /* 0x001fc800078e02ff */
[----:B------:R-:W-:Y:S01]  /*0550*/  IMAD.HI.U32 R28, R13, R11, R12 ;  /* 0x0000000b0d1c7227 */ /* 0x000fe200078e000c */
[----:B------:R-:W-:Y:S02]  /*0560*/  IABS R11, R26 ;  /* 0x0000001a000b7213 */ /* 0x000fe40000000000 */
[----:B------:R-:W-:-:S03]  /*0570*/  IABS R13, R16 ;  /* 0x00000010000d7213 */ /* 0x000fc60000000000 */
[----:B------:R-:W-:Y:S02]  /*0580*/  IMAD.MOV R11, RZ, RZ, -R11 ;  /* 0x000000ffff0b7224 */ /* 0x000fe400078e0a0b */
[----:B------:R-:W-:-:S04]  /*0590*/  IMAD.HI.U32 R28, R28, R17, RZ ;  /* 0x000000111c1c7227 */ /* 0x000fc800078e00ff */
[----:B------:R-:W-:Y:S02]  /*05a0*/  IMAD R11, R28, R11, R13 ;  /* 0x0000000b1c0b7224 */ /* 0x000fe400078e020d */
[----:B------:R-:W-:-:S03]  /*05b0*/  IMAD.MOV.U32 R13, RZ, RZ, RZ ;  /* 0x000000ffff0d7224 */ /* 0x000fc600078e00ff */
[----:B------:R-:W-:-:S13]  /*05c0*/  ISETP.GT.U32.AND P4, PT, R24, R11, PT ;  /* 0x0000000b1800720c */ /* 0x000fda0003f84070 */
[----:B------:R-:W-:Y:S01]  /*05d0*/  @!P4 IMAD.IADD R11, R11, 0x1, -R24 ;  /* 0x000000010b0bc824 */ /* 0x000fe200078e0a18 */
[----:B------:R-:W-:-:S04]  /*05e0*/  ISETP.GE.AND P4, PT, R16, RZ, PT ;  /* 0x000000ff1000720c */ /* 0x000fc80003f86270 */
[----:B------:R-:W-:-:S13]  /*05f0*/  ISETP.GT.U32.AND P6, PT, R24, R11, PT ;  /* 0x0000000b1800720c */ /* 0x000fda0003fc4070 */
[----:B------:R-:W-:-:S04]  /*0600*/  @!P6 IMAD.IADD R11, R11, 0x1, -R24 ;  /* 0x000000010b0be824 */ /* 0x000fc800078e0a18 */
[----:B------:R-:W-:Y:S01]  /*0610*/  @!P4 IMAD.MOV R11, RZ, RZ, -R11 ;  /* 0x000000ffff0bc224 */ /* 0x000fe200078e0a0b */
[----:B--2---:R-:W-:-:S04]  /*0620*/  @P1 ISETP.GE.U32.AND P5, PT, R10, R25, PT ;  /* 0x000000190a00120c */ /* 0x004fc80003fa6070 */
[----:B------:R-:W-:Y:S02]  /*0630*/  @P1 SEL R13, R14, RZ, !P5 ;  /* 0x000000ff0e0d1207 */ /* 0x000fe40006800000 */
[----:B------:R-:W-:-:S03]  /*0640*/  ISETP.NE.AND P5, PT, R26, RZ, PT ;  /* 0x000000ff1a00720c */ /* 0x000fc60003fa5270 */
[----:B------:R-:W-:-:S04]  /*0650*/  IMAD.IADD R13, R10, 0x1, R13 ;  /* 0x000000010a0d7824 */ /* 0x000fc800078e020d */
[----:B------:R-:W-:-:S04]  /*0660*/  IMAD R13, R20, R25, R13 ;  /* 0x00000019140d7224 */ /* 0x000fc800078e020d */
[----:B------:R-:W-:Y:S02]  /*0670*/  IMAD.HI.U32 R10, R15, R13, RZ ;  /* 0x0000000d0f0a7227 */ /* 0x000fe400078e00ff */
[----:B------:R-:W-:Y:S02]  /*0680*/  @!P5 LOP3.LUT R11, RZ, R26, RZ, 0x33, !PT ;  /* 0x0000001aff0bd212 */ /* 0x000fe400078e33ff */
[----:B------:R-:W-:Y:S02]  /*0690*/  IMAD.MOV R10, RZ, RZ, -R10 ;  /* 0x000000ffff0a7224 */ /* 0x000fe400078e0a0a */
[----:B------:R-:W-:Y:S02]  /*06a0*/  SHF.L.U32 R22, R11, R22, RZ ;  /* 0x000000160b167219 */ /* 0x000fe400000006ff */
[----:B------:R-:W-:Y:S02]  /*06b0*/  IMAD R13, R14, R10, R13 ;  /* 0x0000000a0e0d7224 */ /* 0x000fe400078e020d */
[----:B------:R-:W-:-:S02]  /*06c0*/  PRMT R11, R22, 0x9910, RZ ;  /* 0x00009910160b7816 */ /* 0x000fc400000000ff */
[----:B------:R-:W-:Y:S02]  /*06d0*/  PRMT R22, R21, 0x9910, RZ ;  /* 0x0000991015167816 */ /* 0x000fe400000000ff */
[----:B------:R-:W-:Y:S01]  /*06e0*/  ISETP.GE.U32.AND P6, PT, R13, R14, PT ;  /* 0x0000000e0d00720c */ /* 0x000fe20003fc6070 */
[C---:B------:R-:W-:Y:S01]  /*06f0*/  IMAD R10, R11.reuse, UR9, RZ ;  /* 0x000000090b0a7c24 */ /* 0x040fe2000f8e02ff */
[----:B------:R-:W-:-:S04]  /*0700*/  ISETP.NE.AND P5, PT, R11, RZ, PT ;  /* 0x000000ff0b00720c */ /* 0x000fc80003fa5270 */
[----:B------:R-:W-:-:S04]  /*0710*/  SEL R10, R10, RZ, P5 ;  /* 0x000000ff0a0a7207 */ /* 0x000fc80002800000 */
[----:B------:R-:W-:-:S03]  /*0720*/  SEL R10, R10, RZ, P3 ;  /* 0x000000ff0a0a7207 */ /* 0x000fc60001800000 */
[----:B------:R-:W-:-:S05]  /*0730*/  @P6 IMAD.IADD R13, R13, 0x1, -R14 ;  /* 0x000000010d0d6824 */ /* 0x000fca00078e0a0e */
[----:B------:R-:W-:-:S13]  /*0740*/  ISETP.GE.U32.AND P4, PT, R13, R14, PT ;  /* 0x0000000e0d00720c */ /* 0x000fda0003f86070 */
[----:B------:R-:W-:-:S05]  /*0750*/  @P4 IMAD.IADD R13, R13, 0x1, -R14 ;  /* 0x000000010d0d4824 */ /* 0x000fca00078e0a0e */
[----:B------:R-:W-:-:S04]  /*0760*/  SEL R13, R18, R13, !P2 ;  /* 0x0000000d120d7207 */ /* 0x000fc80005000000 */
[----:B------:R-:W-:-:S05]  /*0770*/  SHF.L.U32 R13, R13, R10, RZ ;  /* 0x0000000a0d0d7219 */ /* 0x000fca00000006ff */
[----:B------:R-:W-:-:S04]  /*0780*/  IMAD.HI.U32 R10, R15, R13, RZ ;  /* 0x0000000d0f0a7227 */ /* 0x000fc800078e00ff */
[----:B------:R-:W-:-:S04]  /*0790*/  IMAD.MOV R10, RZ, RZ, -R10 ;  /* 0x000000ffff0a7224 */ /* 0x000fc800078e0a0a */
[----:B------:R-:W-:Y:S02]  /*07a0*/  IMAD R25, R14, R10, R13 ;  /* 0x0000000a0e197224 */ /* 0x000fe400078e020d */
[----:B------:R-:W0:Y:S03]  /*07b0*/  LDC.64 R10, c[0x0][0x390] ;  /* 0x0000e400ff0a7b82 */ /* 0x000e260000000a00 */
[----:B------:R-:W-:-:S13]  /*07c0*/  ISETP.GE.U32.AND P4, PT, R25, R14, PT ;  /* 0x0000000e1900720c */ /* 0x000fda0003f86070 */
[----:B------:R-:W-:-:S05]  /*07d0*/  @P4 IMAD.IADD R25, R25, 0x1, -R14 ;  /* 0x0000000119194824 */ /* 0x000fca00078e0a0e */
[----:B------:R-:W-:Y:S01]  /*07e0*/  ISETP.GE.U32.AND P4, PT, R25, R14, PT ;  /* 0x0000000e1900720c */ /* 0x000fe20003f86070 */
[----:B0-----:R-:W-:-:S05]  /*07f0*/  IMAD.WIDE R10, R23, 0x4, R10 ;  /* 0x00000004170a7825 */ /* 0x001fca00078e020a */
[----:B------:R1:W-:Y:S07]  /*0800*/  STG.E desc[UR6][R10.64], R13 ;  /* 0x0000000d0a007986 */ /* 0x0003ee000c101906 */
[----:B------:R-:W-:Y:S01]  /*0810*/  @P4 IMAD.IADD R25, R25, 0x1, -R14 ;  /* 0x0000000119194824 */ /* 0x000fe200078e0a0e */
[----:B------:R-:W-:-:S04]  /*0820*/  ISETP.GT.AND P4, PT, R22, UR11, PT ;  /* 0x0000000b16007c0c */ /* 0x000fc8000bf84270 */
[----:B------:R-:W-:-:S05]  /*0830*/  SEL R25, R18, R25, !P2 ;  /* 0x0000001912197207 */ /* 0x000fca0005000000 */
[----:B------:R1:W-:Y:S01]  /*0840*/  STG.E desc[UR6][R8.64], R25 ;  /* 0x0000001908007986 */ /* 0x0003e2000c101906 */
[----:B------:R-:W-:Y:S06]  /*0850*/  BAR.SYNC.DEFER_BLOCKING 0x0 ;  /* 0x0000000000007b1d */ /* 0x000fec0000010000 */
[----:B------:R-:W-:Y:S05]  /*0860*/  @!P4 BRA `(.L_x_50) ;  /* 0xfffffff800c4c947 */ /* 0x000fea000383ffff */
.L_x_49:
[----:B0-----:R-:W2:Y:S04]  /*0870*/  LDG.E R5, desc[UR6][R4.64] ;  /* 0x0000000604057981 */ /* 0x001ea8000c1e1900 */
[----:B--2---:R-:W-:Y:S01]  /*0880*/  STG.E desc[UR6][R6.64], R5 ;  /* 0x0000000506007986 */ /* 0x004fe2000c101906 */
[----:B------:R-:W-:Y:S05]  /*0890*/  EXIT ;  /* 0x000000000000794d */ /* 0x000fea0003800000 */
.L_x_51:
        /* <DEDUP_REMOVED lines=14> */
.L_x_70:


//--------------------- .text._Z15MulSMNTTKernel1PjS_S_iiiib --------------------------
	.section	.text._Z15MulSMNTTKernel1PjS_S_iiiib,"ax",@progbits
	.align	128
        .global         _Z15MulSMNTTKernel1PjS_S_iiiib
        .type           _Z15MulSMNTTKernel1PjS_S_iiiib,@function
        .size           _Z15MulSMNTTKernel1PjS_S_iiiib,(.L_x_67 - _Z15MulSMNTTKernel1PjS_S_iiiib)
        .other          _Z15MulSMNTTKernel1PjS_S_iiiib,@"STO_CUDA_ENTRY STV_DEFAULT"
_Z15MulSMNTTKernel1PjS_S_iiiib:
.text._Z15MulSMNTTKernel1PjS_S_iiiib:
[----:B------:R-:W-:Y:S01]  /*0000*/  LDC R1, c[0x0][0x37c] ;  /* 0x0000df00ff017b82 */ /* 0x000fe20000000800 */
[----:B------:R-:W0:Y:S01]  /*0010*/  S2R R3, SR_TID.X ;  /* 0x0000000000037919 */ /* 0x000e220000002100 */
[----:B------:R-:W0:Y:S02]  /*0020*/  LDCU UR15, c[0x0][0x360] ;  /* 0x00006c00ff0f77ac */ /* 0x000e240008000800 */
[----:B0-----:R-:W-:-:S13]  /*0030*/  ISETP.GE.U32.AND P0, PT, R3, UR15, PT ;  /* 0x0000000f03007c0c */ /* 0x001fda000bf06070 */
[----:B------:R-:W-:Y:S05]  /*0040*/  @P0 EXIT ;  /* 0x000000000000094d */ /* 0x000fea0003800000 */
[----:B------:R-:W0:Y:S01]  /*0050*/  LDCU UR4, c[0x0][0x370] ;  /* 0x00006e00ff0477ac */ /* 0x000e220008000800 */
[----:B------:R-:W-:Y:S02]  /*0060*/  IMAD.MOV.U32 R7, RZ, RZ, 0x3e055027 ;  /* 0x3e055027ff077424 */ /* 0x000fe400078e00ff */
[----:B------:R-:W-:Y:S02]  /*0070*/  HFMA2 R11, -RZ, RZ, 1.9296875, -0.048675537109375 ;  /* 0x3fb8aa3bff0b7431 */ /* 0x000fe400000001ff */
[----:B------:R-:W-:Y:S01]  /*0080*/  IMAD.MOV.U32 R9, RZ, RZ, 0x7f800000 ;  /* 0x7f800000ff097424 */ /* 0x000fe200078e00ff */
[----:B------:R-:W1:Y:S01]  /*0090*/  S2UR UR14, SR_CTAID.X ;  /* 0x00000000000e79c3 */ /* 0x000e620000002500 */
        /* <DEDUP_REMOVED lines=30> */
[----:B------:R-:W-:Y:S05]  /*0280*/  CALL.REL.NOINC `($__internal_2_$__cuda_sm3x_div_rn_noftz_f32_slowpath) ;  /* 0x0000001000187944 */ /* 0x000fea0003c00000 */
.L_x_52:
[----:B------:R-:W0:Y:S01]  /*0290*/  F2I.TRUNC.NTZ R0, R0 ;  /* 0x0000000000007305 */ /* 0x000e22000020f100 */
[----:B------:R-:W1:Y:S01]  /*02a0*/  LDCU.64 UR4, c[0x0][0x380] ;  /* 0x00007000ff0477ac */ /* 0x000e620008000a00 */
[----:B------:R-:W2:Y:S01]  /*02b0*/  LDCU.64 UR6, c[0x0][0x388] ;  /* 0x00007100ff0677ac */ /* 0x000ea20008000a00 */
[----:B------:R-:W3:Y:S01]  /*02c0*/  LDCU.64 UR10, c[0x0][0x398] ;  /* 0x00007300ff0a77ac */ /* 0x000ee20008000a00 */
[----:B0-----:R-:W-:-:S04]  /*02d0*/  PRMT R6, R0, 0x9910, RZ ;  /* 0x0000991000067816 */ /* 0x001fc800000000ff */
[----:B------:R-:W-:-:S05]  /*02e0*/  SHF.L.U32 R2, R3, R6, RZ ;  /* 0x0000000603027219 */ /* 0x000fca00000006ff */
[----:B------:R-:W-:-:S04]  /*02f0*/  VIADD R2, R2, UR14 ;  /* 0x0000000e02027c36 */ /* 0x000fc80008000000 */
[----:B------:R-:W-:-:S05]  /*0300*/  IMAD.U32 R2, R2, 0x10000, RZ ;  /* 0x0001000002027824 */ /* 0x000fca00078e00ff */
[----:B-1----:R-:W-:-:S04]  /*0310*/  LEA.HI.SX32 R10, P0, R2, UR4, 0x12 ;  /* 0x00000004020a7c11 */ /* 0x002fc8000f8192ff */
[----:B------:R-:W-:-:S05]  /*0320*/  LEA.HI.X.SX32 R11, R2, UR5, 0x1, P0 ;  /* 0x00000005020b7c11 */ /* 0x000fca00080f0eff */
[----:B------:R-:W4:Y:S01]  /*0330*/  LDG.E R5, desc[UR12][R10.64] ;  /* 0x0000000c0a057981 */ /* 0x000f22000c1e1900 */
[----:B------:R-:W-:Y:S01]  /*0340*/  ULOP3.LUT UR4, UR14, 0xffff, URZ, 0xc0, !UPT ;  /* 0x0000ffff0e047892 */ /* 0x000fe2000f8ec0ff */
[----:B--2---:R-:W-:Y:S01]  /*0350*/  MOV R13, UR7 ;  /* 0x00000007000d7c02 */ /* 0x004fe20008000f00 */
[----:B------:R-:W-:Y:S01]  /*0360*/  IMAD.U32 R12, RZ, RZ, UR6 ;  /* 0x00000006ff0c7e24 */ /* 0x000fe2000f8e00ff */
[----:B---3--:R-:W-:Y:S02]  /*0370*/  UISETP.GE.AND UP0, UPT, UR10, 0x1, UPT ;  /* 0x000000010a00788c */ /* 0x008fe4000bf06270 */
[----:B------:R-:W-:Y:S02]  /*0380*/  UIMAD UR5, UR4, UR15, URZ ;  /* 0x0000000f040572a4 */ /* 0x000fe4000f8e02ff */
[----:B------:R-:W-:-:S04]  /*0390*/  ULOP3.LUT UR4, URZ, UR10, URZ, 0x33, !UPT ;  /* 0x0000000aff047292 */ /* 0x000fc8000f8e33ff */
[----:B------:R-:W-:Y:S01]  /*03a0*/  VIADD R15, R3, UR5 ;  /* 0x00000005030f7c36 */ /* 0x000fe20008000000 */
[----:B------:R-:W-:-:S03]  /*03b0*/  UIADD3 UR4, UPT, UPT, UR4, UR11, URZ ;  /* 0x0000000b04047290 */ /* 0x000fc6000fffe0ff */
[----:B------:R-:W-:-:S05]  /*03c0*/  IMAD.WIDE.U32 R14, R15, 0x4, R12 ;  /* 0x000000040f0e7825 */ /* 0x000fca00078e000c */
[----:B----4-:R0:W-:Y:S01]  /*03d0*/  STG.E desc[UR12][R14.64], R5 ;  /* 0x000000050e007986 */ /* 0x0101e2000c10190c */
[----:B------:R-:W-:Y:S06]  /*03e0*/  BAR.SYNC.DEFER_BLOCKING 0x0 ;  /* 0x0000000000007b1d */ /* 0x000fec0000010000 */
[----:B------:R-:W-:Y:S05]  /*03f0*/  BRA.U !UP0, `(.L_x_53) ;  /* 0x0000000d08b07547 */ /* 0x000fea000b800000 */
[----:B------:R-:W-:Y:S01]  /*0400*/  UMOV UR6, UR4 ;  /* 0x0000000400067c82 */ /* 0x000fe20008000000 */
[----:B------:R-:W-:Y:S01]  /*0410*/  SHF.R.U32.HI R0, RZ, 0x1, R3 ;  /* 0x00000001ff007819 */ /* 0x000fe20000011603 */
[----:B------:R-:W-:Y:S01]  /*0420*/  UPRMT UR4, UR6, 0x9910, URZ ;  /* 0x0000991006047896 */ /* 0x000fe200080000ff */
[----:B------:R-:W-:Y:S01]  /*0430*/  LOP3.LUT R4, R3, 0x1, RZ, 0xc0, !PT ;  /* 0x0000000103047812 */ /* 0x000fe200078ec0ff */
[----:B------:R-:W1:Y:S01]  /*0440*/  LDCU.U8 UR8, c[0x0][0x3a8] ;  /* 0x00007500ff0877ac */ /* 0x000e620008000000 */
[----:B------:R-:W-:Y:S01]  /*0450*/  LOP3.LUT R2, R0, 0x1, RZ, 0xc0, !PT ;  /* 0x0000000100027812 */ /* 0x000fe200078ec0ff */
[----:B------:R-:W-:-:S03]  /*0460*/  UIADD3 UR7, UPT, UPT, UR4, -0x1, URZ ;  /* 0xffffffff04077890 */ /* 0x000fc6000fffe0ff */
[----:B------:R-:W-:Y:S01]  /*0470*/  ISETP.NE.U32.AND P0, PT, R2, 0x1, PT ;  /* 0x000000010200780c */ /* 0x000fe20003f05070 */
[----:B------:R-:W-:Y:S01]  /*0480*/  UISETP.NE.AND UP0, UPT, UR10, 0x1, UPT ;  /* 0x000000010a00788c */ /* 0x000fe2000bf05270 */
[----:B------:R-:W-:Y:S01]  /*0490*/  LOP3.LUT R2, R0, 0x1, RZ, 0xc, !PT ;  /* 0x0000000100027812 */ /* 0x000fe200078e0cff */
[----:B------:R-:W-:Y:S02]  /*04a0*/  USHF.L.U32 UR7, UR14, UR7, URZ ;  /* 0x000000070e077299 */ /* 0x000fe400080006ff */
[----:B------:R-:W-:Y:S02]  /*04b0*/  USHF.L.U32 UR4, UR14, UR4, URZ ;  /* 0x000000040e047299 */ /* 0x000fe400080006ff */
[----:B------:R-:W-:-:S04]  /*04c0*/  UPRMT UR7, UR7, 0x9910, URZ ;  /* 0x0000991007077896 */ /* 0x000fc800080000ff */
[----:B------:R-:W-:Y:S02]  /*04d0*/  UIADD3 UR11, UPT, UPT, UR7, UR15, URZ ;  /* 0x0000000f070b7290 */ /* 0x000fe4000fffe0ff */
[----:B-1----:R-:W-:Y:S02]  /*04e0*/  UPRMT UR9, UR8, 0x8880, URZ ;  /* 0x0000888008097896 */ /* 0x002fe400080000ff */
[----:B------:R-:W-:Y:S02]  /*04f0*/  UIADD3 UR8, UPT, UPT, -UR6, UR10, URZ ;  /* 0x0000000a06087290 */ /* 0x000fe4000fffe1ff */
[----:B0-----:R-:W-:-:S05]  /*0500*/  IMAD.U32 R5, RZ, RZ, UR11 ;  /* 0x0000000bff057e24 */ /* 0x001fca000f8e00ff */
[----:B------:R-:W-:Y:S02]  /*0510*/  SEL R3, R5, RZ, !P0 ;  /* 0x000000ff05037207 */ /* 0x000fe40004000000 */
[----:B------:R-:W-:-:S03]  /*0520*/  ISETP.NE.U32.AND P0, PT, R4, 0x1, PT ;  /* 0x000000010400780c */ /* 0x000fc60003f05070 */
[----:B------:R-:W-:Y:S01]  /*0530*/  IMAD R3, R2, UR7, R3 ;  /* 0x0000000702037c24 */ /* 0x000fe2000f8e0203 */
[----:B------:R-:W-:Y:S01]  /*0540*/  UIADD3 UR7, UPT, UPT, UR6, 0xffff, URZ ;  /* 0x0000ffff06077890 */ /* 0x000fe2000fffe0ff */
[----:B------:R-:W-:Y:S02]  /*0550*/  SHF.L.U32 R2, R0, R6, RZ ;  /* 0x0000000600027219 */ /* 0x000fe400000006ff */
[----:B------:R-:W-:Y:S01]  /*0560*/  ISETP.NE.AND P1, PT, RZ, UR9, !P0 ;  /* 0x00000009ff007c0c */ /* 0x000fe2000c725270 */
[----:B------:R-:W-:Y:S02]  /*0570*/  UIMAD UR9, UR8, UR4, URZ ;  /* 0x00000004080972a4 */ /* 0x000fe4000f8e02ff */
[----:B------:R-:W-:Y:S01]  /*0580*/  VIADD R2, R2, UR14 ;  /* 0x0000000e02027c36 */ /* 0x000fe20008000000 */
[----:B------:R-:W-:Y:S01]  /*0590*/  UMOV UR4, 0x1 ;  /* 0x0000000100047882 */ /* 0x000fe20000000000 */
[----:B------:R-:W-:Y:S01]  /*05a0*/  IMAD R3, R3, UR7, RZ ;  /* 0x0000000703037c24 */ /* 0x000fe2000f8e02ff */
[----:B------:R-:W-:Y:S07]  /*05b0*/  BRA.U !UP0, `(.L_x_54) ;  /* 0x0000000908187547 */ /* 0x000fee000b800000 */
[----:B------:R-:W0:Y:S01]  /*05c0*/  LDC.64 R16, c[0x0][0x390] ;  /* 0x0000e400ff107b82 */ /* 0x000e220000000a00 */
[----:B------:R-:W-:Y:S01]  /*05d0*/  VIADD R9, R3, UR9 ;  /* 0x0000000903097c36 */ /* 0x000fe20008000000 */
[----:B------:R-:W-:Y:S01]  /*05e0*/  UIADD3 UR4, UPT, UPT, UR10, -0x2, URZ ;  /* 0xfffffffe0a047890 */ /* 0x000fe2000fffe0ff */
[----:B------:R-:W-:Y:S01]  /*05f0*/  IMAD.MOV.U32 R6, RZ, RZ, 0x1 ;  /* 0x00000001ff067424 */ /* 0x000fe200078e00ff */
[----:B------:R-:W-:Y:S01]  /*0600*/  UIADD3 UR7, UPT, UPT, UR10, -0x1, URZ ;  /* 0xffffffff0a077890 */ /* 0x000fe2000fffe0ff */
[C---:B------:R-:W-:Y:S01]  /*0610*/  IMAD R5, R9.reuse, 0x10001, RZ ;  /* 0x0001000109057824 */ /* 0x040fe200078e02ff */
[----:B------:R-:W-:Y:S01]  /*0620*/  SHF.L.U32 R7, R9, 0x10, RZ ;  /* 0x0000001009077819 */ /* 0x000fe200000006ff */
[----:B------:R-:W-:Y:S01]  /*0630*/  IMAD.IADD R9, R2, 0x1, -R9 ;  /* 0x0000000102097824 */ /* 0x000fe200078e0a09 */
[----:B------:R-:W-:Y:S01]  /*0640*/  ISETP.NE.AND P2, PT, R4, RZ, PT ;  /* 0x000000ff0400720c */ /* 0x000fe20003f45270 */
[----:B------:R-:W-:Y:S01]  /*0650*/  IMAD R8, R2, UR4, R5 ;  /* 0x0000000402087c24 */ /* 0x000fe2000f8e0205 */
[----:B------:R-:W-:Y:S01]  /*0660*/  SEL R6, R6, 0xffffffff, P0 ;  /* 0xffffffff06067807 */ /* 0x000fe20000000000 */
[----:B------:R-:W-:Y:S01]  /*0670*/  IMAD R24, R2, UR7, R7 ;  /* 0x0000000702187c24 */ /* 0x000fe2000f8e0207 */
[----:B------:R-:W1:Y:S01]  /*0680*/  LDCU.64 UR16, c[0x0][0x3a0] ;  /* 0x00007400ff1077ac */ /* 0x000e620008000a00 */
[----:B------:R-:W-:-:S02]  /*0690*/  IMAD R7, R9, -0x2, RZ ;  /* 0xfffffffe09077824 */ /* 0x000fc400078e02ff */
[----:B------:R-:W-:Y:S01]  /*06a0*/  IMAD.U32 R4, R8, 0x10000, RZ ;  /* 0x0001000008047824 */ /* 0x000fe200078e00ff */
[----:B------:R-:W-:Y:S01]  /*06b0*/  ULOP3.LUT UR8, UR10, 0x7ffffffe, URZ, 0xc0, !UPT ;  /* 0x7ffffffe0a087892 */ /* 0x000fe2000f8ec0ff */
[----:B------:R-:W-:Y:S01]  /*06c0*/  IMAD.U32 R5, R24, 0x10000, RZ ;  /* 0x0001000018057824 */ /* 0x000fe200078e00ff */
[----:B------:R-:W-:-:S10]  /*06d0*/  UMOV UR4, URZ ;  /* 0x000000ff00047c82 */ /* 0x000fd40008000000 */
.L_x_55:
[----:B------:R-:W-:Y:S01]  /*06e0*/  UIADD3 UR7, UPT, UPT, UR4, 0x1, URZ ;  /* 0x0000000104077890 */ /* 0x000fe2000fffe0ff */
[----:B--2---:R-:W-:Y:S01]  /*06f0*/  MOV R9, 0xffffffff ;  /* 0xffffffff00097802 */ /* 0x004fe20000000f00 */
[----:B-1----:R-:W1:Y:S01]  /*0700*/  I2F.U32.RP R28, UR16 ;  /* 0x00000010001c7d06 */ /* 0x002e620008209000 */
[----:B------:R-:W2:Y:S01]  /*0710*/  @P2 LDC R25, c[0x0][0x3a0] ;  /* 0x0000e800ff192b82 */ /* 0x000ea20000000800 */
[----:B------:R-:W-:Y:S01]  /*0720*/  USHF.R.U32.HI UR7, URZ, UR7, UR15 ;  /* 0x00000007ff077299 */ /* 0x000fe2000801160f */
[----:B------:R-:W-:-:S04]  /*0730*/  SHF.L.U32 R13, R9, UR6, RZ ;  /* 0x00000006090d7c19 */ /* 0x000fc800080006ff */
[----:B------:R-:W-:Y:S01]  /*0740*/  LOP3.LUT R19, R13, R0, RZ, 0xc0, !PT ;  /* 0x000000000d137212 */ /* 0x000fe200078ec0ff */
[----:B------:R-:W-:Y:S01]  /*0750*/  IMAD.U32 R18, RZ, RZ, UR7 ;  /* 0x00000007ff127e24 */ /* 0x000fe2000f8e00ff */
[----:B------:R-:W3:Y:S04]  /*0760*/  LDC.64 R12, c[0x0][0x388] ;  /* 0x0000e200ff0c7b82 */ /* 0x000ee80000000a00 */
[----:B------:R-:W-:-:S04]  /*0770*/  SEL R18, R18, RZ, !P0 ;  /* 0x000000ff12127207 */ /* 0x000fc80004000000 */
[----:B------:R-:W-:-:S05]  /*0780*/  IADD3 R19, PT, PT, R19, R18, R0 ;  /* 0x0000001213137210 */ /* 0x000fca0007ffe000 */
[----:B------:R-:W-:Y:S02]  /*0790*/  IMAD R18, R6, UR7, R19 ;  /* 0x0000000706127c24 */ /* 0x000fe4000f8e0213 */
[----:B------:R-:W-:-:S03]  /*07a0*/  VIADD R27, R19, UR5 ;  /* 0x00000005131b7c36 */ /* 0x000fc60008000000 */
[----:B------:R-:W-:-:S05]  /*07b0*/  PRMT R18, R18, 0x9910, RZ ;  /* 0x0000991012127816 */ /* 0x000fca00000000ff */
[----:B------:R-:W-:Y:S02]  /*07c0*/  VIADD R23, R18, UR5 ;  /* 0x0000000512177c36 */ /* 0x000fe40008000000 */
[----:B---3--:R-:W-:-:S04]  /*07d0*/  IMAD.WIDE.U32 R20, R27, 0x4, R12 ;  /* 0x000000041b147825 */ /* 0x008fc800078e000c */
[----:B------:R-:W-:Y:S01]  /*07e0*/  IMAD.WIDE R22, R23, 0x4, R12 ;  /* 0x0000000417167825 */ /* 0x000fe200078e020c */
[----:B------:R-:W3:Y:S05]  /*07f0*/  LDG.E R26, desc[UR12][R20.64] ;  /* 0x0000000c141a7981 */ /* 0x000eea000c1e1900 */
[----:B------:R-:W3:Y:S01]  /*0800*/  LDG.E R23, desc[UR12][R22.64] ;  /* 0x0000000c16177981 */ /* 0x000ee2000c1e1900 */
[----:B-1----:R-:W1:Y:S01]  /*0810*/  MUFU.RCP R28, R28 ;  /* 0x0000001c001c7308 */ /* 0x002e620000001000 */
[----:B------:R-:W-:Y:S01]  /*0820*/  HFMA2 R18, -RZ, RZ, 0, 0 ;  /* 0x00000000ff127431 */ /* 0x000fe200000001ff */
[----:B------:R-:W-:Y:S02]  /*0830*/  ULOP3.LUT UR11, URZ, UR16, URZ, 0x33, !UPT ;  /* 0x00000010ff0b7292 */ /* 0x000fe4000f8e33ff */
[----:B------:R-:W-:-:S02]  /*0840*/  UIADD3 UR10, UPT, UPT, UR6, -0x1, URZ ;  /* 0xffffffff060a7890 */ /* 0x000fc4000fffe0ff */
[----:B------:R-:W-:-:S04]  /*0850*/  UIADD3 UR4, UPT, UPT, UR4, 0x2, URZ ;  /* 0x0000000204047890 */ /* 0x000fc8000fffe0ff */
[----:B------:R-:W-:Y:S01]  /*0860*/  USHF.R.U32.HI UR7, URZ, UR4, UR15 ;  /* 0x00000004ff077299 */ /* 0x000fe2000801160f */
[----:B-1----:R-:W-:-:S06]  /*0870*/  VIADD R19, R28, 0xffffffe ;  /* 0x0ffffffe1c137836 */ /* 0x002fcc0000000000 */
[----:B------:R-:W1:Y:S01]  /*0880*/  F2I.FTZ.U32.TRUNC.NTZ R19, R19 ;  /* 0x0000001300137305 */ /* 0x000e62000021f000 */
[----:B---3--:R-:W-:-:S04]  /*0890*/  @P2 ISETP.GE.U32.AND P3, PT, R23, R26, PT ;  /* 0x0000001a1700220c */ /* 0x008fc80003f66070 */
[----:B--2---:R-:W-:Y:S01]  /*08a0*/  @P2 SEL R18, R25, RZ, !P3 ;  /* 0x000000ff19122207 */ /* 0x004fe20005800000 */
[----:B-1----:R-:W-:-:S04]  /*08b0*/  IMAD.MOV R25, RZ, RZ, -R19 ;  /* 0x000000ffff197224 */ /* 0x002fc800078e0a13 */
[----:B------:R-:W-:Y:S01]  /*08c0*/  IMAD.IADD R22, R23, 0x1, R18 ;  /* 0x0000000117167824 */ /* 0x000fe200078e0212 */
[----:B------:R-:W-:Y:S01]  /*08d0*/  SEL R23, R9, 0x1, !P0 ;  /* 0x0000000109177807 */ /* 0x000fe20004000000 */
[----:B------:R-:W-:Y:S01]  /*08e0*/  IMAD R25, R25, UR16, RZ ;  /* 0x0000001019197c24 */ /* 0x000fe2000f8e02ff */
[----:B------:R-:W-:Y:S01]  /*08f0*/  SHF.L.U32 R9, R9, UR10, RZ ;  /* 0x0000000a09097c19 */ /* 0x000fe200080006ff */
[----:B------:R-:W-:Y:S02]  /*0900*/  IMAD.MOV.U32 R18, RZ, RZ, RZ ;  /* 0x000000ffff127224 */ /* 0x000fe400078e00ff */
[----:B------:R-:W-:Y:S01]  /*0910*/  IMAD R22, R26, R23, R22 ;  /* 0x000000171a167224 */ /* 0x000fe200078e0216 */
[----:B------:R-:W-:Y:S01]  /*0920*/  LOP3.LUT R9, R9, R0, RZ, 0xc0, !PT ;  /* 0x0000000009097212 */ /* 0x000fe200078ec0ff */
[----:B------:R-:W-:-:S06]  /*0930*/  IMAD.HI.U32 R25, R19, R25, R18 ;  /* 0x0000001913197227 */ /* 0x000fcc00078e0012 */
[----:B------:R-:W-:-:S05]  /*0940*/  IMAD.HI.U32 R18, R25, R22, RZ ;  /* 0x0000001619127227 */ /* 0x000fca00078e00ff */
[----:B------:R-:W-:-:S05]  /*0950*/  IADD3 R19, PT, PT, -R18, RZ, RZ ;  /* 0x000000ff12137210 */ /* 0x000fca0007ffe1ff */
[----:B------:R-:W-:Y:S01]  /*0960*/  IMAD R18, R19, UR16, R22 ;  /* 0x0000001013127c24 */ /* 0x000fe2000f8e0216 */
[----:B------:R-:W-:Y:S02]  /*0970*/  SHF.R.S32.HI R19, RZ, 0x10, R5 ;  /* 0x00000010ff137819 */ /* 0x000fe40000011405 */
[----:B------:R-:W-:Y:S02]  /*0980*/  PRMT R22, R24, 0x9910, RZ ;  /* 0x0000991018167816 */ /* 0x000fe400000000ff */
[----:B------:R-:W-:Y:S01]  /*0990*/  ISETP.GE.U32.AND P3, PT, R18, UR16, PT ;  /* 0x0000001012007c0c */ /* 0x000fe2000bf66070 */
[----:B------:R-:W-:Y:S01]  /*09a0*/  IMAD R19, R19, UR17, RZ ;  /* 0x0000001113137c24 */ /* 0x000fe2000f8e02ff */
[----:B------:R-:W-:-:S04]  /*09b0*/  ISETP.NE.AND P5, PT, R22, RZ, PT ;  /* 0x000000ff1600720c */ /* 0x000fc80003fa5270 */
[----:B------:R-:W-:-:S04]  /*09c0*/  SEL R19, R19, RZ, P5 ;  /* 0x000000ff13137207 */ /* 0x000fc80002800000 */
[----:B------:R-:W-:-:S03]  /*09d0*/  SEL R19, R19, RZ, P1 ;  /* 0x000000ff13137207 */ /* 0x000fc60000800000 */
[----:B------:R-:W-:Y:S01]  /*09e0*/  @P3 VIADD R18, R18, -UR16 ;  /* 0x8000001012123c36 */ /* 0x000fe20008000000 */
[----:B------:R-:W-:-:S04]  /*09f0*/  ISETP.NE.U32.AND P3, PT, RZ, UR16, PT ;  /* 0x00000010ff007c0c */ /* 0x000fc8000bf65070 */
[----:B------:R-:W-:-:S13]  /*0a00*/  ISETP.GE.U32.AND P4, PT, R18, UR16, PT ;  /* 0x0000001012007c0c */ /* 0x000fda000bf86070 */
[----:B------:R-:W-:-:S05]  /*0a10*/  @P4 VIADD R18, R18, -UR16 ;  /* 0x8000001012124c36 */ /* 0x000fca0008000000 */
[----:B------:R-:W-:-:S04]  /*0a20*/  SEL R18, R18, UR11, P3 ;  /* 0x0000000b12127c07 */ /* 0x000fc80009800000 */
[----:B------:R-:W-:-:S05]  /*0a30*/  SHF.L.U32 R26, R18, R19, RZ ;  /* 0x00000013121a7219 */ /* 0x000fca00000006ff */
[----:B------:R-:W-:-:S04]  /*0a40*/  IMAD.HI.U32 R18, R25, R26, RZ ;  /* 0x0000001a19127227 */ /* 0x000fc800078e00ff */
[----:B------:R-:W-:Y:S02]  /*0a50*/  IMAD.MOV R29, RZ, RZ, -R18 ;  /* 0x000000ffff1d7224 */ /* 0x000fe400078e0a12 */
[----:B0-----:R-:W-:Y:S01]  /*0a60*/  IMAD.WIDE.U32 R18, R27, 0x4, R16 ;  /* 0x000000041b127825 */ /* 0x001fe200078e0010 */
[----:B------:R-:W-:-:S03]  /*0a70*/  SEL R27, RZ, UR7, P0 ;  /* 0x00000007ff1b7c07 */ /* 0x000fc60008000000 */
[----:B------:R-:W-:Y:S01]  /*0a80*/  IMAD R22, R29, UR16, R26 ;  /* 0x000000101d167c24 */ /* 0x000fe2000f8e021a */
[----:B------:R-:W-:Y:S01]  /*0a90*/  IADD3 R28, PT, PT, R9, R27, R0 ;  /* 0x0000001b091c7210 */ /* 0x000fe20007ffe000 */
[----:B------:R0:W-:Y:S03]  /*0aa0*/  STG.E desc[UR12][R18.64], R26 ;  /* 0x0000001a12007986 */ /* 0x0001e6000c10190c */
[----:B------:R-:W-:Y:S01]  /*0ab0*/  ISETP.GE.U32.AND P4, PT, R22, UR16, PT ;  /* 0x0000001016007c0c */ /* 0x000fe2000bf86070 */
[----:B------:R-:W-:-:S05]  /*0ac0*/  IMAD R23, R23, UR7, R28 ;  /* 0x0000000717177c24 */ /* 0x000fca000f8e021c */
[----:B------:R-:W-:-:S05]  /*0ad0*/  PRMT R9, R23, 0x9910, RZ ;  /* 0x0000991017097816 */ /* 0x000fca00000000ff */
[----:B0-----:R-:W-:Y:S02]  /*0ae0*/  VIADD R19, R9, UR5 ;  /* 0x0000000509137c36 */ /* 0x001fe40008000000 */
[----:B------:R-:W-:Y:S01]  /*0af0*/  @P4 IADD3 R22, PT, PT, R22, -UR16, RZ ;  /* 0x8000001016164c10 */ /* 0x000fe2000fffe0ff */
[----:B------:R-:W-:Y:S02]  /*0b00*/  VIADD R9, R28, UR5 ;  /* 0x000000051c097c36 */ /* 0x000fe40008000000 */
[----:B------:R-:W-:Y:S01]  /*0b10*/  IMAD.WIDE R18, R19, 0x4, R12 ;  /* 0x0000000413127825 */ /* 0x000fe200078e020c */
[----:B------:R-:W-:-:S13]  /*0b20*/  ISETP.GE.U32.AND P4, PT, R22, UR16, PT ;  /* 0x0000001016007c0c */ /* 0x000fda000bf86070 */
[----:B------:R-:W-:-:S05]  /*0b30*/  @P4 VIADD R22, R22, -UR16 ;  /* 0x8000001016164c36 */ /* 0x000fca0008000000 */
[----:B------:R-:W-:Y:S01]  /*0b40*/  SEL R27, R22, UR11, P3 ;  /* 0x0000000b161b7c07 */ /* 0x000fe20009800000 */
[----:B------:R-:W-:-:S04]  /*0b50*/  IMAD.WIDE.U32 R22, R9, 0x4, R12 ;  /* 0x0000000409167825 */ /* 0x000fc800078e000c */
[----:B------:R0:W-:Y:S01]  /*0b60*/  STG.E desc[UR12][R20.64], R27 ;  /* 0x0000001b14007986 */ /* 0x0001e2000c10190c */
[----:B------:R-:W-:Y:S06]  /*0b70*/  BAR.SYNC.DEFER_BLOCKING 0x0 ;  /* 0x0000000000007b1d */ /* 0x000fec0000010000 */
[----:B------:R1:W2:Y:S04]  /*0b80*/  LDG.E R19, desc[UR12][R18.64] ;  /* 0x0000000c12137981 */ /* 0x0002a8000c1e1900 */
[----:B------:R-:W2:Y:S01]  /*0b90*/  LDG.E R28, desc[UR12][R22.64] ;  /* 0x0000000c161c7981 */ /* 0x000ea2000c1e1900 */
[----:B------:R-:W-:Y:S01]  /*0ba0*/  MOV R26, RZ ;  /* 0x000000ff001a7202 */ /* 0x000fe20000000f00 */
[----:B------:R-:W-:Y:S01]  /*0bb0*/  UISETP.NE.AND UP0, UPT, UR4, UR8, UPT ;  /* 0x000000080400728c */ /* 0x000fe2000bf05270 */
[C---:B------:R-:W-:Y:S01]  /*0bc0*/  IADD3 R24, PT, PT, R7.reuse, R24, RZ ;  /* 0x0000001807187210 */ /* 0x040fe20007ffe0ff */
[C---:B------:R-:W-:Y:S01]  /*0bd0*/  IMAD R5, R7.reuse, 0x10000, R5 ;  /* 0x0001000007057824 */ /* 0x040fe200078e0205 */
[----:B------:R-:W-:Y:S01]  /*0be0*/  UIADD3 UR6, UPT, UPT, UR6, -0x2, URZ ;  /* 0xfffffffe06067890 */ /* 0x000fe2000fffe0ff */
[--C-:B-1----:R-:W-:Y:S01]  /*0bf0*/  SHF.R.S32.HI R18, RZ, 0x10, R4.reuse ;  /* 0x00000010ff127819 */ /* 0x102fe20000011404 */
[----:B------:R-:W-:-:S04]  /*0c00*/  IMAD R4, R7, 0x10000, R4 ;  /* 0x0001000007047824 */ /* 0x000fc800078e0204 */
[----:B------:R-:W-:Y:S01]  /*0c10*/  IMAD R18, R18, UR17, RZ ;  /* 0x0000001112127c24 */ /* 0x000fe2000f8e02ff */
[----:B--2---:R-:W-:-:S04]  /*0c20*/  @P2 ISETP.GE.U32.AND P4, PT, R19, R28, PT ;  /* 0x0000001c1300220c */ /* 0x004fc80003f86070 */
[----:B------:R-:W-:-:S05]  /*0c30*/  @P2 SEL R26, RZ, UR16, P4 ;  /* 0x00000010ff1a2c07 */ /* 0x000fca000a000000 */
[----:B------:R-:W-:Y:S01]  /*0c40*/  IMAD.IADD R29, R19, 0x1, R26 ;  /* 0x00000001131d7824 */ /* 0x000fe200078e021a */
[----:B------:R-:W-:Y:S01]  /*0c50*/  PRMT R19, R8, 0x9910, RZ ;  /* 0x0000991008137816 */ /* 0x000fe200000000ff */
[----:B------:R-:W-:Y:S02]  /*0c60*/  IMAD.IADD R8, R7, 0x1, R8 ;  /* 0x0000000107087824 */ /* 0x000fe400078e0208 */
[----:B------:R-:W-:Y:S01]  /*0c70*/  IMAD R26, R6, R28, R29 ;  /* 0x0000001c061a7224 */ /* 0x000fe200078e021d */
[----:B------:R-:W-:-:S03]  /*0c80*/  ISETP.NE.AND P5, PT, R19, RZ, PT ;  /* 0x000000ff1300720c */ /* 0x000fc60003fa5270 */
[----:B------:R-:W-:Y:S01]  /*0c90*/  IMAD.HI.U32 R28, R25, R26, RZ ;  /* 0x0000001a191c7227 */ /* 0x000fe200078e00ff */
[----:B------:R-:W-:-:S03]  /*0ca0*/  SEL R18, R18, RZ, P5 ;  /* 0x000000ff12127207 */ /* 0x000fc60002800000 */
[----:B0-----:R-:W-:Y:S01]  /*0cb0*/  IMAD.MOV R21, RZ, RZ, -R28 ;  /* 0x000000ffff157224 */ /* 0x001fe200078e0a1c */
[----:B------:R-:W-:-:S03]  /*0cc0*/  SEL R19, R18, RZ, P1 ;  /* 0x000000ff12137207 */ /* 0x000fc60000800000 */
[----:B------:R-:W-:-:S05]  /*0cd0*/  IMAD R26, R21, UR16, R26 ;  /* 0x00000010151a7c24 */ /* 0x000fca000f8e021a */
[----:B------:R-:W-:-:S13]  /*0ce0*/  ISETP.GE.U32.AND P4, PT, R26, UR16, PT ;  /* 0x000000101a007c0c */ /* 0x000fda000bf86070 */
[----:B------:R-:W-:-:S05]  /*0cf0*/  @P4 VIADD R26, R26, -UR16 ;  /* 0x800000101a1a4c36 */ /* 0x000fca0008000000 */
[----:B------:R-:W-:-:S13]  /*0d00*/  ISETP.GE.U32.AND P4, PT, R26, UR16, PT ;  /* 0x000000101a007c0c */ /* 0x000fda000bf86070 */
[----:B------:R-:W-:-:S04]  /*0d10*/  @P4 IADD3 R26, PT, PT, R26, -UR16, RZ ;  /* 0x800000101a1a4c10 */ /* 0x000fc8000fffe0ff */
[----:B------:R-:W-:-:S04]  /*0d20*/  SEL R26, R26, UR11, P3 ;  /* 0x0000000b1a1a7c07 */ /* 0x000fc80009800000 */
[----:B------:R-:W-:Y:S01]  /*0d30*/  SHF.L.U32 R26, R26, R19, RZ ;  /* 0x000000131a1a7219 */ /* 0x000fe200000006ff */
[----:B------:R-:W-:-:S04]  /*0d40*/  IMAD.WIDE.U32 R18, R9, 0x4, R16 ;  /* 0x0000000409127825 */ /* 0x000fc800078e0010 */
[----:B------:R-:W-:Y:S01]  /*0d50*/  IMAD.HI.U32 R25, R25, R26, RZ ;  /* 0x0000001a19197227 */ /* 0x000fe200078e00ff */
[----:B------:R2:W-:Y:S03]  /*0d60*/  STG.E desc[UR12][R18.64], R26 ;  /* 0x0000001a12007986 */ /* 0x0005e6000c10190c */
[----:B------:R-:W-:-:S04]  /*0d70*/  IMAD.MOV R25, RZ, RZ, -R25 ;  /* 0x000000ffff197224 */ /* 0x000fc800078e0a19 */
[----:B------:R-:W-:-:S05]  /*0d80*/  IMAD R20, R25, UR16, R26 ;  /* 0x0000001019147c24 */ /* 0x000fca000f8e021a */
[----:B------:R-:W-:-:S13]  /*0d90*/  ISETP.GE.U32.AND P4, PT, R20, UR16, PT ;  /* 0x0000001014007c0c */ /* 0x000fda000bf86070 */
[----:B------:R-:W-:-:S05]  /*0da0*/  @P4 VIADD R20, R20, -UR16 ;  /* 0x8000001014144c36 */ /* 0x000fca0008000000 */
[----:B------:R-:W-:-:S13]  /*0db0*/  ISETP.GE.U32.AND P4, PT, R20, UR16, PT ;  /* 0x0000001014007c0c */ /* 0x000fda000bf86070 */
[----:B------:R-:W-:-:S05]  /*0dc0*/  @P4 VIADD R20, R20, -UR16 ;  /* 0x8000001014144c36 */ /* 0x000fca0008000000 */
[----:B------:R-:W-:-:S05]  /*0dd0*/  SEL R9, R20, UR11, P3 ;  /* 0x0000000b14097c07 */ /* 0x000fca0009800000 */
[----:B------:R2:W-:Y:S01]  /*0de0*/  STG.E desc[UR12][R22.64], R9 ;  /* 0x0000000916007986 */ /* 0x0005e2000c10190c */
[----:B------:R-:W-:Y:S06]  /*0df0*/  BAR.SYNC.DEFER_BLOCKING 0x0 ;  /* 0x0000000000007b1d */ /* 0x000fec0000010000 */
[----:B------:R-:W-:Y:S05]  /*0e00*/  BRA.U UP0, `(.L_x_55) ;  /* 0xfffffff900347547 */ /* 0x000fea000b83ffff */
[----:B------:R-:W-:-:S12]  /*0e10*/  UIADD3 UR4, UPT, UPT, UR4, 0x1, URZ ;  /* 0x0000000104047890 */ /* 0x000fd8000fffe0ff */
.L_x_54:
[----:B------:R-:W0:Y:S02]  /*0e20*/  LDCU UR7, c[0x0][0x398] ;  /* 0x00007300ff0777ac */ /* 0x000e240008000800 */
[----:B0-----:R-:W-:-:S04]  /*0e30*/  ULOP3.LUT UR6, UR7, 0x1, URZ, 0xc0, !UPT ;  /* 0x0000000107067892 */ /* 0x001fc8000f8ec0ff */
[----:B------:R-:W-:-:S09]  /*0e40*/  UISETP.NE.U32.AND UP0, UPT, UR6, 0x1, UPT ;  /* 0x000000010600788c */ /* 0x000fd2000bf05070 */
[----:B------:R-:W-:Y:S05]  /*0e50*/  BRA.U UP0, `(.L_x_53) ;  /* 0x0000000500187547 */ /* 0x000fea000b800000 */
[----:B------:R-:W0:Y:S01]  /*0e60*/  LDCU UR6, c[0x0][0x39c] ;  /* 0x00007380ff0677ac */ /* 0x000e220008000800 */
[----:B------:R-:W-:Y:S01]  /*0e70*/  MOV R6, 0xffffffff ;  /* 0xffffffff00067802 */ /* 0x000fe20000000f00 */
[----:B------:R-:W-:Y:S01]  /*0e80*/  USHF.R.U32.HI UR8, URZ, UR4, UR15 ;  /* 0x00000004ff087299 */ /* 0x000fe2000801160f */
[----:B------:R-:W1:Y:S05]  /*0e90*/  LDCU.64 UR10, c[0x0][0x3a0] ;  /* 0x00007400ff0a77ac */ /* 0x000e6a0008000a00 */
[----:B------:R-:W-:-:S05]  /*0ea0*/  IMAD.U32 R4, RZ, RZ, UR8 ;  /* 0x00000008ff047e24 */ /* 0x000fca000f8e00ff */
[----:B------:R-:W-:Y:S01]  /*0eb0*/  SEL R4, R4, RZ, !P0 ;  /* 0x000000ff04047207 */ /* 0x000fe20004000000 */
[----:B0-----:R-:W-:-:S06]  /*0ec0*/  UIADD3 UR6, UPT, UPT, UR6, -UR4, -UR7 ;  /* 0x8000000406067290 */ /* 0x001fcc000fffe807 */
[C---:B------:R-:W-:Y:S02]  /*0ed0*/  SHF.L.U32 R5, R6.reuse, UR6, RZ ;  /* 0x0000000606057c19 */ /* 0x040fe400080006ff */
[----:B------:R-:W-:Y:S02]  /*0ee0*/  SEL R6, R6, 0x1, !P0 ;  /* 0x0000000106067807 */ /* 0x000fe40004000000 */
[----:B------:R-:W-:-:S04]  /*0ef0*/  LOP3.LUT R5, R5, R0, RZ, 0xc0, !PT ;  /* 0x0000000005057212 */ /* 0x000fc800078ec0ff */
[----:B------:R-:W-:-:S05]  /*0f00*/  IADD3 R5, PT, PT, R5, R4, R0 ;  /* 0x0000000405057210 */ /* 0x000fca0007ffe000 */
[----:B------:R-:W-:Y:S02]  /*0f10*/  IMAD R0, R6, UR8, R5 ;  /* 0x0000000806007c24 */ /* 0x000fe4000f8e0205 */
[----:B------:R-:W-:-:S03]  /*0f20*/  VIADD R7, R5, UR5 ;  /* 0x0000000505077c36 */ /* 0x000fc60008000000 */
[----:B------:R-:W-:Y:S01]  /*0f30*/  PRMT R0, R0, 0x9910, RZ ;  /* 0x0000991000007816 */ /* 0x000fe200000000ff */
[----:B------:R-:W-:-:S04]  /*0f40*/  IMAD.WIDE.U32 R4, R7, 0x4, R12 ;  /* 0x0000000407047825 */ /* 0x000fc800078e000c */
[----:B--2---:R-:W-:Y:S01]  /*0f50*/  VIADD R9, R0, UR5 ;  /* 0x0000000500097c36 */ /* 0x004fe20008000000 */
[----:B------:R-:W2:Y:S03]  /*0f60*/  LDG.E R16, desc[UR12][R4.64] ;  /* 0x0000000c04107981 */ /* 0x000ea6000c1e1900 */
[----:B------:R-:W-:-:S06]  /*0f70*/  IMAD.WIDE R12, R9, 0x4, R12 ;  /* 0x00000004090c7825 */ /* 0x000fcc00078e020c */
[----:B------:R0:W2:Y:S01]  /*0f80*/  LDG.E R13, desc[UR12][R12.64] ;  /* 0x0000000c0c0d7981 */ /* 0x0000a2000c1e1900 */
[----:B------:R-:W3:Y:S01]  /*0f90*/  S2R R0, SR_TID.X ;  /* 0x0000000000007919 */ /* 0x000ee20000002100 */
[----:B-1----:R-:W1:Y:S08]  /*0fa0*/  I2F.U32.RP R17, UR10 ;  /* 0x0000000a00117d06 */ /* 0x002e700008209000 */
[----:B-1----:R-:W1:Y:S01]  /*0fb0*/  MUFU.RCP R17, R17 ;  /* 0x0000001100117308 */ /* 0x002e620000001000 */
[----:B---3--:R-:W-:-:S04]  /*0fc0*/  LOP3.LUT R0, R0, 0x1, RZ, 0xc0, !PT ;  /* 0x0000000100007812 */ /* 0x008fc800078ec0ff */
[----:B------:R-:W-:Y:S02]  /*0fd0*/  ISETP.NE.AND P2, PT, R0, RZ, PT ;  /* 0x000000ff0000720c */ /* 0x000fe40003f45270 */
[----:B-1----:R-:W-:-:S11]  /*0fe0*/  IADD3 R9, PT, PT, R17, 0xffffffe, RZ ;  /* 0x0ffffffe11097810 */ /* 0x002fd60007ffe0ff */
[----:B------:R-:W1:Y:S01]  /*0ff0*/  @P2 LDC R8, c[0x0][0x3a0] ;  /* 0x0000e800ff082b82 */ /* 0x000e620000000800 */
[----:B------:R-:W0:Y:S01]  /*1000*/  F2I.FTZ.U32.TRUNC.NTZ R9, R9 ;  /* 0x0000000900097305 */ /* 0x000e22000021f000 */
[----:B------:R-:W-:Y:S02]  /*1010*/  IMAD.MOV.U32 R0, RZ, RZ, RZ ;  /* 0x000000ffff007224 */ /* 0x000fe400078e00ff */
[----:B0-----:R-:W-:-:S04]  /*1020*/  IMAD.MOV R12, RZ, RZ, -R9 ;  /* 0x000000ffff0c7224 */ /* 0x001fc800078e0a09 */
[----:B------:R-:W-:Y:S01]  /*1030*/  IMAD R17, R12, UR10, RZ ;  /* 0x0000000a0c117c24 */ /* 0x000fe2000f8e02ff */
[----:B------:R-:W-:Y:S01]  /*1040*/  UIADD3 UR5, UPT, UPT, UR4, 0xffff, URZ ;  /* 0x0000ffff04057890 */ /* 0x000fe2000fffe0ff */
[----:B------:R-:W-:Y:S01]  /*1050*/  VIADD R3, R3, UR9 ;  /* 0x0000000903037c36 */ /* 0x000fe20008000000 */
[----:B------:R-:W-:-:S04]  /*1060*/  UIADD3 UR4, UPT, UPT, -UR4, UR7, URZ ;  /* 0x0000000704047290 */ /* 0x000fc8000fffe1ff */
[----:B------:R-:W-:-:S04]  /*1070*/  IMAD R3, R3, UR5, RZ ;  /* 0x0000000503037c24 */ /* 0x000fc8000f8e02ff */
[----:B------:R-:W-:-:S05]  /*1080*/  IMAD R3, R2, UR4, R3 ;  /* 0x0000000402037c24 */ /* 0x000fca000f8e0203 */
[----:B------:R-:W-:Y:S02]  /*1090*/  PRMT R2, R3, 0x9910, RZ ;  /* 0x0000991003027816 */ /* 0x000fe400000000ff */
[----:B------:R-:W-:Y:S02]  /*10a0*/  ISETP.NE.U32.AND P3, PT, RZ, UR10, PT ;  /* 0x0000000aff007c0c */ /* 0x000fe4000bf65070 */
[----:B--2---:R-:W-:-:S04]  /*10b0*/  @P2 ISETP.GE.U32.AND P0, PT, R13, R16, PT ;  /* 0x000000100d00220c */ /* 0x004fc80003f06070 */
[----:B-1----:R-:W-:Y:S01]  /*10c0*/  @P2 SEL R0, R8, RZ, !P0 ;  /* 0x000000ff08002207 */ /* 0x002fe20004000000 */
[----:B------:R-:W-:-:S04]  /*10d0*/  HFMA2 R8, -RZ, RZ, 0, 0 ;  /* 0x00000000ff087431 */ /* 0x000fc800000001ff */
[----:B------:R-:W-:-:S04]  /*10e0*/  IMAD.IADD R13, R13, 0x1, R0 ;  /* 0x000000010d0d7824 */ /* 0x000fc800078e0200 */
[----:B------:R-:W-:Y:S02]  /*10f0*/  IMAD R13, R6, R16, R13 ;  /* 0x00000010060d7224 */ /* 0x000fe400078e020d */
[----:B------:R-:W-:-:S06]  /*1100*/  IMAD.HI.U32 R8, R9, R17, R8 ;  /* 0x0000001109087227 */ /* 0x000fcc00078e0008 */
[----:B------:R-:W-:-:S04]  /*1110*/  IMAD.HI.U32 R0, R8, R13, RZ ;  /* 0x0000000d08007227 */ /* 0x000fc800078e00ff */
[----:B------:R-:W-:-:S04]  /*1120*/  IMAD.MOV R0, RZ, RZ, -R0 ;  /* 0x000000ffff007224 */ /* 0x000fc800078e0a00 */
[----:B------:R-:W-:-:S05]  /*1130*/  IMAD R13, R0, UR10, R13 ;  /* 0x0000000a000d7c24 */ /* 0x000fca000f8e020d */
[----:B------:R-:W-:-:S13]  /*1140*/  ISETP.GE.U32.AND P0, PT, R13, UR10, PT ;  /* 0x0000000a0d007c0c */ /* 0x000fda000bf06070 */
[----:B------:R-:W-:-:S05]  /*1150*/  @P0 VIADD R13, R13, -UR10 ;  /* 0x8000000a0d0d0c36 */ /* 0x000fca0008000000 */
[----:B------:R-:W-:Y:S01]  /*1160*/  ISETP.GE.U32.AND P0, PT, R13, UR10, PT ;  /* 0x0000000a0d007c0c */ /* 0x000fe2000bf06070 */
[C---:B------:R-:W-:Y:S01]  /*1170*/  IMAD R0, R2.reuse, UR11, RZ ;  /* 0x0000000b02007c24 */ /* 0x040fe2000f8e02ff */
[----:B------:R-:W-:Y:S02]  /*1180*/  ISETP.NE.AND P2, PT, R2, RZ, PT ;  /* 0x000000ff0200720c */ /* 0x000fe40003f45270 */
[----:B------:R-:W-:Y:S01]  /*1190*/  LOP3.LUT R6, RZ, UR10, RZ, 0x33, !PT ;  /* 0x0000000aff067c12 */ /* 0x000fe2000f8e33ff */
[----:B------:R-:W0:Y:S01]  /*11a0*/  LDC.64 R2, c[0x0][0x390] ;  /* 0x0000e400ff027b82 */ /* 0x000e220000000a00 */
[----:B------:R-:W-:-:S07]  /*11b0*/  SEL R0, R0, RZ, P2 ;  /* 0x000000ff00007207 */ /* 0x000fce0001000000 */
[----:B------:R-:W-:Y:S02]  /*11c0*/  @P0 IADD3 R13, PT, PT, R13, -UR10, RZ ;  /* 0x8000000a0d0d0c10 */ /* 0x000fe4000fffe0ff */
[----:B------:R-:W-:Y:S02]  /*11d0*/  SEL R0, R0, RZ, P1 ;  /* 0x000000ff00007207 */ /* 0x000fe40000800000 */
[----:B------:R-:W-:-:S04]  /*11e0*/  SEL R13, R6, R13, !P3 ;  /* 0x0000000d060d7207 */ /* 0x000fc80005800000 */
[----:B------:R-:W-:-:S05]  /*11f0*/  SHF.L.U32 R13, R13, R0, RZ ;  /* 0x000000000d0d7219 */ /* 0x000fca00000006ff */
[----:B------:R-:W-:-:S04]  /*1200*/  IMAD.HI.U32 R0, R8, R13, RZ ;  /* 0x0000000d08007227 */ /* 0x000fc800078e00ff */
[----:B------:R-:W-:-:S04]  /*1210*/  IMAD.MOV R0, RZ, RZ, -R0 ;  /* 0x000000ffff007224 */ /* 0x000fc800078e0a00 */
[----:B------:R-:W-:-:S05]  /*1220*/  IMAD R0, R0, UR10, R13 ;  /* 0x0000000a00007c24 */ /* 0x000fca000f8e020d */
[----:B------:R-:W-:-:S13]  /*1230*/  ISETP.GE.U32.AND P0, PT, R0, UR10, PT ;  /* 0x0000000a00007c0c */ /* 0x000fda000bf06070 */
[----:B------:R-:W-:-:S05]  /*1240*/  @P0 VIADD R0, R0, -UR10 ;  /* 0x8000000a00000c36 */ /* 0x000fca0008000000 */
[----:B------:R-:W-:Y:S01]  /*1250*/  ISETP.GE.U32.AND P0, PT, R0, UR10, PT ;  /* 0x0000000a00007c0c */ /* 0x000fe2000bf06070 */
[----:B0-----:R-:W-:-:S12]  /*1260*/  IMAD.WIDE.U32 R2, R7, 0x4, R2 ;  /* 0x0000000407027825 */ /* 0x001fd800078e0002 */
[----:B------:R-:W-:Y:S01]  /*1270*/  @P0 VIADD R0, R0, -UR10 ;  /* 0x8000000a00000c36 */ /* 0x000fe20008000000 */
[----:B------:R1:W-:Y:S04]  /*1280*/  STG.E desc[UR12][R2.64], R13 ;  /* 0x0000000d02007986 */ /* 0x0003e8000c10190c */
[----:B------:R-:W-:-:S05]  /*1290*/  SEL R7, R6, R0, !P3 ;  /* 0x0000000006077207 */ /* 0x000fca0005800000 */
[----:B------:R1:W-:Y:S01]  /*12a0*/  STG.E desc[UR12][R4.64], R7 ;  /* 0x0000000704007986 */ /* 0x0003e2000c10190c */
[----:B------:R-:W-:Y:S06]  /*12b0*/  BAR.SYNC.DEFER_BLOCKING 0x0 ;  /* 0x0000000000007b1d */ /* 0x000fec0000010000 */
.L_x_53:
[----:B0-----:R-:W3:Y:S04]  /*12c0*/  LDG.E R15, desc[UR12][R14.64] ;  /* 0x0000000c0e0f7981 */ /* 0x001ee8000c1e1900 */
[----:B---3--:R-:W-:Y:S01]  /*12d0*/  STG.E desc[UR12][R10.64], R15 ;  /* 0x0000000f0a007986 */ /* 0x008fe2000c10190c */
[----:B------:R-:W-:Y:S05]  /*12e0*/  EXIT ;  /* 0x000000000000794d */ /* 0x000fea0003800000 */
        .weak           $__internal_2_$__cuda_sm3x_div_rn_noftz_f32_slowpath
        .type           $__internal_2_$__cuda_sm3x_div_rn_noftz_f32_slowpath,@function
        .size           $__internal_2_$__cuda_sm3x_div_rn_noftz_f32_slowpath,(.L_x_67 - $__internal_2_$__cuda_sm3x_div_rn_noftz_f32_slowpath)
$__internal_2_$__cuda_sm3x_div_rn_noftz_f32_slowpath:
[--C-:B------:R-:W-:Y:S01]  /*12f0*/  SHF.R.U32.HI R0, RZ, 0x17, R2.reuse ;  /* 0x00000017ff007819 */ /* 0x100fe20000011602 */
[----:B------:R-:W-:-:S03]  /*1300*/  IMAD.MOV.U32 R5, RZ, RZ, R2 ;  /* 0x000000ffff057224 */ /* 0x000fc600078e0002 */
[----:B------:R-:W-:-:S04]  /*1310*/  LOP3.LUT R0, R0, 0xff, RZ, 0xc0, !PT ;  /* 0x000000ff00007812 */ /* 0x000fc800078ec0ff */
[----:B------:R-:W-:-:S04]  /*1320*/  IADD3 R7, PT, PT, R0, -0x1, RZ ;  /* 0xffffffff00077810 */ /* 0x000fc80007ffe0ff */
        /* <DEDUP_REMOVED lines=15> */
[----:B------:R-:W-:Y:S01]  /*1420*/  @P0 MOV R6, RZ ;  /* 0x000000ff00060202 */ /* 0x000fe20000000f00 */
[----:B------:R-:W-:Y:S01]  /*1430*/  @!P0 FFMA R5, R2, 1.84467440737095516160e+19, RZ ;  /* 0x5f80000002058823 */ /* 0x000fe200000000ff */
[----:B------:R-:W-:-:S07]  /*1440*/  @!P0 IMAD.MOV.U32 R6, RZ, RZ, -0x40 ;  /* 0xffffffc0ff068424 */ /* 0x000fce00078e00ff */
.L_x_56:
        /* <DEDUP_REMOVED lines=16> */
[----:B------:R-:W-:-:S05]  /*1550*/  IMAD.IADD R10, R0, 0x1, R6 ;  /* 0x00000001000a7824 */ /* 0x000fca00078e0206 */
[----:B------:R-:W-:-:S04]  /*1560*/  IADD3 R0, PT, PT, R10, -0x1, RZ ;  /* 0xffffffff0a007810 */ /* 0x000fc80007ffe0ff */
        /* <DEDUP_REMOVED lines=27> */
[----:B------:R-:W-:-:S05]  /*1720*/  LOP3.LUT R0, R0, R7, RZ, 0xc0, !PT ;  /* 0x0000000700007212 */ /* 0x000fca00078ec0ff */
[----:B------:R-:W-:-:S05]  /*1730*/  IMAD.IADD R0, R9, 0x1, R0 ;  /* 0x0000000109007824 */ /* 0x000fca00078e0200 */
[----:B------:R-:W-:Y:S01]  /*1740*/  LOP3.LUT R5, R0, R5, RZ, 0xfc, !PT ;  /* 0x0000000500057212 */ /* 0x000fe200078efcff */
[----:B------:R-:W-:Y:S06]  /*1750*/  BRA `(.L_x_63) ;  /* 0x0000000000347947 */ /* 0x000fec0003800000 */
.L_x_62:
[----:B------:R-:W-:-:S04]  /*1760*/  LOP3.LUT R5, R5, 0x80000000, RZ, 0xc0, !PT ;  /* 0x8000000005057812 */ /* 0x000fc800078ec0ff */
[----:B------:R-:W-:Y:S01]  /*1770*/  LOP3.LUT R5, R5, 0x7f800000, RZ, 0xfc, !PT ;  /* 0x7f80000005057812 */ /* 0x000fe200078efcff */
[----:B------:R-:W-:Y:S06]  /*1780*/  BRA `(.L_x_63) ;  /* 0x0000000000287947 */ /* 0x000fec0003800000 */
.L_x_61:
[----:B------:R-:W-:Y:S01]  /*1790*/  LEA R5, R6, R5, 0x17 ;  /* 0x0000000506057211 */ /* 0x000fe200078eb8ff */
[----:B------:R-:W-:Y:S06]  /*17a0*/  BRA `(.L_x_63) ;  /* 0x0000000000207947 */ /* 0x000fec0003800000 */
.L_x_60:
[----:B------:R-:W-:-:S04]  /*17b0*/  LOP3.LUT R5, R6, 0x80000000, R5, 0x48, !PT ;  /* 0x8000000006057812 */ /* 0x000fc800078e4805 */
[----:B------:R-:W-:Y:S01]  /*17c0*/  LOP3.LUT R5, R5, 0x7f800000, RZ, 0xfc, !PT ;  /* 0x7f80000005057812 */ /* 0x000fe200078efcff */
[----:B------:R-:W-:Y:S06]  /*17d0*/  BRA `(.L_x_63) ;  /* 0x0000000000147947 */ /* 0x000fec0003800000 */
.L_x_59:
[----:B------:R-:W-:Y:S01]  /*17e0*/  LOP3.LUT R5, R6, 0x80000000, R5, 0x48, !PT ;  /* 0x8000000006057812 */ /* 0x000fe200078e4805 */
[----:B------:R-:W-:Y:S06]  /*17f0*/  BRA `(.L_x_63) ;  /* 0x00000000000c7947 */ /* 0x000fec0003800000 */
.L_x_58:
[----:B------:R-:W0:Y:S01]  /*1800*/  MUFU.RSQ R5, -QNAN ;  /* 0xffc0000000057908 */ /* 0x000e220000001400 */
[----:B------:R-:W-:Y:S05]  /*1810*/  BRA `(.L_x_63) ;  /* 0x0000000000047947 */ /* 0x000fea0003800000 */
.L_x_57:
[----:B------:R-:W-:-:S07]  /*1820*/  FADD.FTZ R5, R2, 0.69314718246459960938 ;  /* 0x3f31721802057421 */ /* 0x000fce0000010000 */
.L_x_63:
[----:B0-----:R-:W-:Y:S02]  /*1830*/  IMAD.MOV.U32 R0, RZ, RZ, R5 ;  /* 0x000000ffff007224 */ /* 0x001fe400078e0005 */
[----:B------:R-:W-:-:S04]  /*1840*/  IMAD.MOV.U32 R5, RZ, RZ, 0x0 ;  /* 0x00000000ff057424 */ /* 0x000fc800078e00ff */
[----:B------:R-:W-:Y:S05]  /*1850*/  RET.REL.NODEC R4 `(_Z15MulSMNTTKernel1PjS_S_iiiib) ;  /* 0xffffffe404e87950 */ /* 0x000fea0003c3ffff */
.L_x_64:
        /* <DEDUP_REMOVED lines=10> */
.L_x_67:


//--------------------- .nv.shared.reserved.0     --------------------------
	.section	.nv.shared.reserved.0,"aw",@nobits
	.weak		__nv_reservedSMEM_offset_0_alias
	.size		__nv_reservedSMEM_offset_0_alias, 0, 64
	.other		__nv_reservedSMEM_offset_0_alias,@"STO_CUDA_RESERVED_SHARED STV_DEFAULT"
__nv_reservedSMEM_offset_0_alias:
	.zero		0
	.zero		64


//--------------------- .nv.constant0._Z16MulSMINTTKernel2PjS_S_iiiiiib --------------------------
	.section	.nv.constant0._Z16MulSMINTTKernel2PjS_S_iiiiiib,"a",@progbits
	.sectionflags	@""
	.align	4
.nv.constant0._Z16MulSMINTTKernel2PjS_S_iiiiiib:
	.zero		945


//--------------------- .nv.constant0._Z16MulSMINTTKernel1PjS_S_iiiiiibb --------------------------
	.section	.nv.constant0._Z16MulSMINTTKernel1PjS_S_iiiiiibb,"a",@progbits
	.sectionflags	@""
	.align	4
.nv.constant0._Z16MulSMINTTKernel1PjS_S_iiiiiibb:
	.zero		946


//--------------------- .nv.constant0._Z15MulSMNTTKernel2PjS_S_iiiiib --------------------------
	.section	.nv.constant0._Z15MulSMNTTKernel2PjS_S_iiiiib,"a",@progbits
	.sectionflags	@""
	.align	4
.nv.constant0._Z15MulSMNTTKernel2PjS_S_iiiiib:
	.zero		941


//--------------------- .nv.constant0._Z15MulSMNTTKernel1PjS_S_iiiib --------------------------
	.section	.nv.constant0._Z15MulSMNTTKernel1PjS_S_iiiib,"a",@progbits
	.sectionflags	@""
	.align	4
.nv.constant0._Z15MulSMNTTKernel1PjS_S_iiiib:
	.zero		937


//--------------------- SYMBOLS --------------------------

	.type		.nv.reservedSmem.offset0,@object
	.size		.nv.reservedSmem.offset0,0x4
